//
// Generated by NVIDIA NVVM Compiler
//
// Compiler Build ID: CL-36424714
// Cuda compilation tools, release 13.0, V13.0.88
// Based on NVVM 20.0.0
//

.version 9.0
.target sm_100
.address_size 64

	// .globl	_Z15projecao_linearPdS_S_iiii

.visible .entry _Z15projecao_linearPdS_S_iiii(
	.param .u64 .ptr .align 1 _Z15projecao_linearPdS_S_iiii_param_0,
	.param .u64 .ptr .align 1 _Z15projecao_linearPdS_S_iiii_param_1,
	.param .u64 .ptr .align 1 _Z15projecao_linearPdS_S_iiii_param_2,
	.param .u32 _Z15projecao_linearPdS_S_iiii_param_3,
	.param .u32 _Z15projecao_linearPdS_S_iiii_param_4,
	.param .u32 _Z15projecao_linearPdS_S_iiii_param_5,
	.param .u32 _Z15projecao_linearPdS_S_iiii_param_6
)
{
	.reg .pred 	%p<15>;
	.reg .b32 	%r<57>;
	.reg .b64 	%rd<43>;
	.reg .b64 	%fd<112>;

	ld.param.u64 	%rd11, [_Z15projecao_linearPdS_S_iiii_param_0];
	ld.param.u64 	%rd12, [_Z15projecao_linearPdS_S_iiii_param_1];
	ld.param.u64 	%rd10, [_Z15projecao_linearPdS_S_iiii_param_2];
	ld.param.u32 	%r29, [_Z15projecao_linearPdS_S_iiii_param_3];
	ld.param.u32 	%r27, [_Z15projecao_linearPdS_S_iiii_param_4];
	ld.param.u32 	%r28, [_Z15projecao_linearPdS_S_iiii_param_5];
	ld.param.u32 	%r30, [_Z15projecao_linearPdS_S_iiii_param_6];
	cvta.to.global.u64 	%rd1, %rd12;
	cvta.to.global.u64 	%rd2, %rd11;
	mov.u32 	%r31, %tid.x;
	mov.u32 	%r32, %ntid.x;
	mov.u32 	%r33, %ctaid.x;
	mad.lo.s32 	%r1, %r32, %r33, %r31;
	mov.u32 	%r34, %tid.y;
	mov.u32 	%r35, %ntid.y;
	mov.u32 	%r36, %ctaid.y;
	mad.lo.s32 	%r37, %r35, %r36, %r34;
	mov.u32 	%r38, %tid.z;
	mov.u32 	%r39, %ntid.z;
	mov.u32 	%r40, %ctaid.z;
	mad.lo.s32 	%r3, %r39, %r40, %r38;
	setp.ge.s32 	%p1, %r1, %r30;
	setp.ge.s32 	%p2, %r37, %r29;
	or.pred  	%p3, %p1, %p2;
	setp.ge.s32 	%p4, %r3, %r27;
	or.pred  	%p5, %p4, %p3;
	@%p5 bra 	$L__BB0_15;
	setp.lt.s32 	%p6, %r28, 1;
	mov.f64 	%fd111, 0d0000000000000000;
	@%p6 bra 	$L__BB0_14;
	mad.lo.s32 	%r42, %r27, %r1, %r3;
	mul.lo.s32 	%r4, %r42, %r28;
	mul.lo.s32 	%r5, %r28, %r37;
	and.b32  	%r6, %r28, 15;
	setp.lt.u32 	%p7, %r28, 16;
	mov.f64 	%fd111, 0d0000000000000000;
	mov.b32 	%r53, 0;
	@%p7 bra 	$L__BB0_5;
	and.b32  	%r53, %r28, 2147483632;
	neg.s32 	%r51, %r53;
	add.s64 	%rd3, %rd2, 64;
	mul.wide.u32 	%rd13, %r5, 8;
	add.s64 	%rd14, %rd13, %rd1;
	add.s64 	%rd41, %rd14, 64;
	mov.f64 	%fd111, 0d0000000000000000;
	mov.u32 	%r50, %r4;
$L__BB0_4:
	.pragma "nounroll";
	mul.wide.s32 	%rd15, %r50, 8;
	add.s64 	%rd16, %rd3, %rd15;
	ld.global.f64 	%fd18, [%rd16+-64];
	ld.global.f64 	%fd19, [%rd41+-64];
	fma.rn.f64 	%fd20, %fd18, %fd19, %fd111;
	ld.global.f64 	%fd21, [%rd16+-56];
	ld.global.f64 	%fd22, [%rd41+-56];
	fma.rn.f64 	%fd23, %fd21, %fd22, %fd20;
	ld.global.f64 	%fd24, [%rd16+-48];
	ld.global.f64 	%fd25, [%rd41+-48];
	fma.rn.f64 	%fd26, %fd24, %fd25, %fd23;
	ld.global.f64 	%fd27, [%rd16+-40];
	ld.global.f64 	%fd28, [%rd41+-40];
	fma.rn.f64 	%fd29, %fd27, %fd28, %fd26;
	ld.global.f64 	%fd30, [%rd16+-32];
	ld.global.f64 	%fd31, [%rd41+-32];
	fma.rn.f64 	%fd32, %fd30, %fd31, %fd29;
	ld.global.f64 	%fd33, [%rd16+-24];
	ld.global.f64 	%fd34, [%rd41+-24];
	fma.rn.f64 	%fd35, %fd33, %fd34, %fd32;
	ld.global.f64 	%fd36, [%rd16+-16];
	ld.global.f64 	%fd37, [%rd41+-16];
	fma.rn.f64 	%fd38, %fd36, %fd37, %fd35;
	ld.global.f64 	%fd39, [%rd16+-8];
	ld.global.f64 	%fd40, [%rd41+-8];
	fma.rn.f64 	%fd41, %fd39, %fd40, %fd38;
	ld.global.f64 	%fd42, [%rd16];
	ld.global.f64 	%fd43, [%rd41];
	fma.rn.f64 	%fd44, %fd42, %fd43, %fd41;
	ld.global.f64 	%fd45, [%rd16+8];
	ld.global.f64 	%fd46, [%rd41+8];
	fma.rn.f64 	%fd47, %fd45, %fd46, %fd44;
	ld.global.f64 	%fd48, [%rd16+16];
	ld.global.f64 	%fd49, [%rd41+16];
	fma.rn.f64 	%fd50, %fd48, %fd49, %fd47;
	ld.global.f64 	%fd51, [%rd16+24];
	ld.global.f64 	%fd52, [%rd41+24];
	fma.rn.f64 	%fd53, %fd51, %fd52, %fd50;
	ld.global.f64 	%fd54, [%rd16+32];
	ld.global.f64 	%fd55, [%rd41+32];
	fma.rn.f64 	%fd56, %fd54, %fd55, %fd53;
	ld.global.f64 	%fd57, [%rd16+40];
	ld.global.f64 	%fd58, [%rd41+40];
	fma.rn.f64 	%fd59, %fd57, %fd58, %fd56;
	ld.global.f64 	%fd60, [%rd16+48];
	ld.global.f64 	%fd61, [%rd41+48];
	fma.rn.f64 	%fd62, %fd60, %fd61, %fd59;
	ld.global.f64 	%fd63, [%rd16+56];
	ld.global.f64 	%fd64, [%rd41+56];
	fma.rn.f64 	%fd111, %fd63, %fd64, %fd62;
	add.s32 	%r51, %r51, 16;
	add.s32 	%r50, %r50, 16;
	add.s64 	%rd41, %rd41, 128;
	setp.ne.s32 	%p8, %r51, 0;
	@%p8 bra 	$L__BB0_4;
$L__BB0_5:
	setp.eq.s32 	%p9, %r6, 0;
	@%p9 bra 	$L__BB0_14;
	and.b32  	%r14, %r28, 7;
	setp.lt.u32 	%p10, %r6, 8;
	@%p10 bra 	$L__BB0_8;
	add.s32 	%r43, %r53, %r4;
	mul.wide.s32 	%rd17, %r43, 8;
	add.s64 	%rd18, %rd2, %rd17;
	ld.global.f64 	%fd66, [%rd18];
	add.s32 	%r44, %r53, %r5;
	mul.wide.u32 	%rd19, %r44, 8;
	add.s64 	%rd20, %rd1, %rd19;
	ld.global.f64 	%fd67, [%rd20];
	fma.rn.f64 	%fd68, %fd66, %fd67, %fd111;
	ld.global.f64 	%fd69, [%rd18+8];
	cvt.u64.u32 	%rd21, %r5;
	cvt.u64.u32 	%rd22, %r53;
	add.s64 	%rd23, %rd22, %rd21;
	shl.b64 	%rd24, %rd23, 3;
	add.s64 	%rd25, %rd1, %rd24;
	ld.global.f64 	%fd70, [%rd25+8];
	fma.rn.f64 	%fd71, %fd69, %fd70, %fd68;
	ld.global.f64 	%fd72, [%rd18+16];
	ld.global.f64 	%fd73, [%rd25+16];
	fma.rn.f64 	%fd74, %fd72, %fd73, %fd71;
	ld.global.f64 	%fd75, [%rd18+24];
	ld.global.f64 	%fd76, [%rd25+24];
	fma.rn.f64 	%fd77, %fd75, %fd76, %fd74;
	ld.global.f64 	%fd78, [%rd18+32];
	ld.global.f64 	%fd79, [%rd25+32];
	fma.rn.f64 	%fd80, %fd78, %fd79, %fd77;
	ld.global.f64 	%fd81, [%rd18+40];
	ld.global.f64 	%fd82, [%rd25+40];
	fma.rn.f64 	%fd83, %fd81, %fd82, %fd80;
	ld.global.f64 	%fd84, [%rd18+48];
	ld.global.f64 	%fd85, [%rd25+48];
	fma.rn.f64 	%fd86, %fd84, %fd85, %fd83;
	ld.global.f64 	%fd87, [%rd18+56];
	ld.global.f64 	%fd88, [%rd25+56];
	fma.rn.f64 	%fd111, %fd87, %fd88, %fd86;
	add.s32 	%r53, %r53, 8;
$L__BB0_8:
	setp.eq.s32 	%p11, %r14, 0;
	@%p11 bra 	$L__BB0_14;
	and.b32  	%r17, %r28, 3;
	setp.lt.u32 	%p12, %r14, 4;
	@%p12 bra 	$L__BB0_11;
	add.s32 	%r45, %r53, %r4;
	mul.wide.s32 	%rd26, %r45, 8;
	add.s64 	%rd27, %rd2, %rd26;
	ld.global.f64 	%fd90, [%rd27];
	add.s32 	%r46, %r53, %r5;
	mul.wide.u32 	%rd28, %r46, 8;
	add.s64 	%rd29, %rd1, %rd28;
	ld.global.f64 	%fd91, [%rd29];
	fma.rn.f64 	%fd92, %fd90, %fd91, %fd111;
	ld.global.f64 	%fd93, [%rd27+8];
	cvt.u64.u32 	%rd30, %r5;
	cvt.u64.u32 	%rd31, %r53;
	add.s64 	%rd32, %rd31, %rd30;
	shl.b64 	%rd33, %rd32, 3;
	add.s64 	%rd34, %rd1, %rd33;
	ld.global.f64 	%fd94, [%rd34+8];
	fma.rn.f64 	%fd95, %fd93, %fd94, %fd92;
	ld.global.f64 	%fd96, [%rd27+16];
	ld.global.f64 	%fd97, [%rd34+16];
	fma.rn.f64 	%fd98, %fd96, %fd97, %fd95;
	ld.global.f64 	%fd99, [%rd27+24];
	ld.global.f64 	%fd100, [%rd34+24];
	fma.rn.f64 	%fd111, %fd99, %fd100, %fd98;
	add.s32 	%r53, %r53, 4;
$L__BB0_11:
	setp.eq.s32 	%p13, %r17, 0;
	@%p13 bra 	$L__BB0_14;
	add.s32 	%r47, %r53, %r5;
	mul.wide.u32 	%rd35, %r47, 8;
	add.s64 	%rd42, %rd1, %rd35;
	add.s32 	%r56, %r53, %r4;
	neg.s32 	%r55, %r17;
$L__BB0_13:
	.pragma "nounroll";
	mul.wide.s32 	%rd36, %r56, 8;
	add.s64 	%rd37, %rd2, %rd36;
	ld.global.f64 	%fd101, [%rd37];
	ld.global.f64 	%fd102, [%rd42];
	fma.rn.f64 	%fd111, %fd101, %fd102, %fd111;
	add.s64 	%rd42, %rd42, 8;
	add.s32 	%r56, %r56, 1;
	add.s32 	%r55, %r55, 1;
	setp.ne.s32 	%p14, %r55, 0;
	@%p14 bra 	$L__BB0_13;
$L__BB0_14:
	mad.lo.s32 	%r48, %r29, %r1, %r37;
	mad.lo.s32 	%r49, %r48, %r27, %r3;
	cvta.to.global.u64 	%rd38, %rd10;
	mul.wide.s32 	%rd39, %r49, 8;
	add.s64 	%rd40, %rd38, %rd39;
	st.global.f64 	[%rd40], %fd111;
$L__BB0_15:
	ret;

}
	// .globl	_Z8transporPdS_iii
.visible .entry _Z8transporPdS_iii(
	.param .u64 .ptr .align 1 _Z8transporPdS_iii_param_0,
	.param .u64 .ptr .align 1 _Z8transporPdS_iii_param_1,
	.param .u32 _Z8transporPdS_iii_param_2,
	.param .u32 _Z8transporPdS_iii_param_3,
	.param .u32 _Z8transporPdS_iii_param_4
)
{
	.reg .pred 	%p<6>;
	.reg .b32 	%r<22>;
	.reg .b64 	%rd<9>;
	.reg .b64 	%fd<2>;

	ld.param.u64 	%rd1, [_Z8transporPdS_iii_param_0];
	ld.param.u64 	%rd2, [_Z8transporPdS_iii_param_1];
	ld.param.u32 	%r6, [_Z8transporPdS_iii_param_2];
	ld.param.u32 	%r5, [_Z8transporPdS_iii_param_3];
	ld.param.u32 	%r7, [_Z8transporPdS_iii_param_4];
	mov.u32 	%r8, %tid.x;
	mov.u32 	%r9, %ntid.x;
	mov.u32 	%r10, %ctaid.x;
	mad.lo.s32 	%r1, %r9, %r10, %r8;
	mov.u32 	%r11, %tid.y;
	mov.u32 	%r12, %ntid.y;
	mov.u32 	%r13, %ctaid.y;
	mad.lo.s32 	%r14, %r12, %r13, %r11;
	mov.u32 	%r15, %tid.z;
	mov.u32 	%r16, %ntid.z;
	mov.u32 	%r17, %ctaid.z;
	mad.lo.s32 	%r3, %r16, %r17, %r15;
	setp.ge.s32 	%p1, %r1, %r7;
	setp.ge.s32 	%p2, %r14, %r6;
	or.pred  	%p3, %p1, %p2;
	setp.ge.s32 	%p4, %r3, %r5;
	or.pred  	%p5, %p4, %p3;
	@%p5 bra 	$L__BB1_2;
	cvta.to.global.u64 	%rd3, %rd1;
	cvta.to.global.u64 	%rd4, %rd2;
	mad.lo.s32 	%r18, %r6, %r1, %r14;
	mad.lo.s32 	%r19, %r18, %r5, %r3;
	mul.wide.s32 	%rd5, %r19, 8;
	add.s64 	%rd6, %rd3, %rd5;
	ld.global.f64 	%fd1, [%rd6];
	mad.lo.s32 	%r20, %r5, %r1, %r3;
	mad.lo.s32 	%r21, %r20, %r6, %r14;
	mul.wide.s32 	%rd7, %r21, 8;
	add.s64 	%rd8, %rd4, %rd7;
	st.global.f64 	[%rd8], %fd1;
$L__BB1_2:
	ret;

}
	// .globl	_Z15produto_internoPdS_S_iiid
.visible .entry _Z15produto_internoPdS_S_iiid(
	.param .u64 .ptr .align 1 _Z15produto_internoPdS_S_iiid_param_0,
	.param .u64 .ptr .align 1 _Z15produto_internoPdS_S_iiid_param_1,
	.param .u64 .ptr .align 1 _Z15produto_internoPdS_S_iiid_param_2,
	.param .u32 _Z15produto_internoPdS_S_iiid_param_3,
	.param .u32 _Z15produto_internoPdS_S_iiid_param_4,
	.param .u32 _Z15produto_internoPdS_S_iiid_param_5,
	.param .f64 _Z15produto_internoPdS_S_iiid_param_6
)
{
	.reg .pred 	%p<16>;
	.reg .b32 	%r<63>;
	.reg .b64 	%rd<42>;
	.reg .b64 	%fd<71>;

	ld.param.u64 	%rd4, [_Z15produto_internoPdS_S_iiid_param_0];
	ld.param.u64 	%rd5, [_Z15produto_internoPdS_S_iiid_param_1];
	ld.param.u64 	%rd6, [_Z15produto_internoPdS_S_iiid_param_2];
	ld.param.u32 	%r27, [_Z15produto_internoPdS_S_iiid_param_3];
	ld.param.u32 	%r26, [_Z15produto_internoPdS_S_iiid_param_4];
	ld.param.u32 	%r28, [_Z15produto_internoPdS_S_iiid_param_5];
	cvta.to.global.u64 	%rd1, %rd5;
	cvta.to.global.u64 	%rd2, %rd4;
	cvta.to.global.u64 	%rd3, %rd6;
	mov.u32 	%r29, %tid.x;
	mov.u32 	%r30, %ntid.x;
	mov.u32 	%r31, %ctaid.x;
	mad.lo.s32 	%r1, %r30, %r31, %r29;
	mov.u32 	%r2, %tid.y;
	mov.u32 	%r32, %ntid.y;
	mov.u32 	%r33, %ctaid.y;
	mul.lo.s32 	%r3, %r32, %r33;
	add.s32 	%r34, %r3, %r2;
	mov.u32 	%r35, %tid.z;
	mov.u32 	%r36, %ntid.z;
	mov.u32 	%r37, %ctaid.z;
	mad.lo.s32 	%r5, %r36, %r37, %r35;
	setp.ge.s32 	%p1, %r1, %r28;
	setp.ge.s32 	%p2, %r34, %r27;
	or.pred  	%p3, %p1, %p2;
	setp.ge.s32 	%p4, %r5, %r27;
	or.pred  	%p5, %p4, %p3;
	@%p5 bra 	$L__BB2_16;
	setp.gt.u32 	%p6, %r34, %r5;
	@%p6 bra 	$L__BB2_15;
	setp.lt.s32 	%p7, %r26, 1;
	mov.f64 	%fd70, 0d0000000000000000;
	@%p7 bra 	$L__BB2_14;
	mad.lo.s32 	%r39, %r27, %r1, %r5;
	mul.lo.s32 	%r6, %r39, %r26;
	mul.lo.s32 	%r7, %r26, %r1;
	and.b32  	%r8, %r26, 7;
	setp.lt.u32 	%p8, %r26, 8;
	mov.f64 	%fd70, 0d0000000000000000;
	mov.b32 	%r61, 0;
	@%p8 bra 	$L__BB2_6;
	and.b32  	%r40, %r26, 2147483640;
	neg.s32 	%r59, %r40;
	mul.lo.s32 	%r41, %r26, %r27;
	mad.lo.s32 	%r42, %r41, %r1, %r2;
	add.s32 	%r58, %r42, %r3;
	shl.b32 	%r11, %r27, 3;
	mov.f64 	%fd70, 0d0000000000000000;
	mul.wide.s32 	%rd11, %r27, 8;
	mov.u32 	%r57, %r6;
$L__BB2_5:
	.pragma "nounroll";
	and.b32  	%r61, %r26, 2147483640;
	mul.wide.s32 	%rd7, %r57, 8;
	add.s64 	%rd8, %rd2, %rd7;
	ld.global.f64 	%fd18, [%rd8];
	mul.wide.s32 	%rd9, %r58, 8;
	add.s64 	%rd10, %rd1, %rd9;
	ld.global.f64 	%fd19, [%rd10];
	fma.rn.f64 	%fd20, %fd18, %fd19, %fd70;
	ld.global.f64 	%fd21, [%rd8+8];
	add.s64 	%rd12, %rd10, %rd11;
	ld.global.f64 	%fd22, [%rd12];
	fma.rn.f64 	%fd23, %fd21, %fd22, %fd20;
	ld.global.f64 	%fd24, [%rd8+16];
	add.s64 	%rd13, %rd12, %rd11;
	ld.global.f64 	%fd25, [%rd13];
	fma.rn.f64 	%fd26, %fd24, %fd25, %fd23;
	ld.global.f64 	%fd27, [%rd8+24];
	add.s64 	%rd14, %rd13, %rd11;
	ld.global.f64 	%fd28, [%rd14];
	fma.rn.f64 	%fd29, %fd27, %fd28, %fd26;
	ld.global.f64 	%fd30, [%rd8+32];
	add.s64 	%rd15, %rd14, %rd11;
	ld.global.f64 	%fd31, [%rd15];
	fma.rn.f64 	%fd32, %fd30, %fd31, %fd29;
	ld.global.f64 	%fd33, [%rd8+40];
	add.s64 	%rd16, %rd15, %rd11;
	ld.global.f64 	%fd34, [%rd16];
	fma.rn.f64 	%fd35, %fd33, %fd34, %fd32;
	ld.global.f64 	%fd36, [%rd8+48];
	add.s64 	%rd17, %rd16, %rd11;
	ld.global.f64 	%fd37, [%rd17];
	fma.rn.f64 	%fd38, %fd36, %fd37, %fd35;
	ld.global.f64 	%fd39, [%rd8+56];
	add.s64 	%rd18, %rd17, %rd11;
	ld.global.f64 	%fd40, [%rd18];
	fma.rn.f64 	%fd70, %fd39, %fd40, %fd38;
	add.s32 	%r59, %r59, 8;
	add.s32 	%r58, %r58, %r11;
	add.s32 	%r57, %r57, 8;
	setp.ne.s32 	%p9, %r59, 0;
	@%p9 bra 	$L__BB2_5;
$L__BB2_6:
	setp.eq.s32 	%p10, %r8, 0;
	@%p10 bra 	$L__BB2_14;
	and.b32  	%r20, %r26, 3;
	setp.lt.u32 	%p11, %r8, 4;
	@%p11 bra 	$L__BB2_9;
	add.s32 	%r43, %r61, %r6;
	mul.wide.s32 	%rd19, %r43, 8;
	add.s64 	%rd20, %rd2, %rd19;
	ld.global.f64 	%fd42, [%rd20];
	add.s32 	%r44, %r61, %r7;
	mad.lo.s32 	%r45, %r44, %r27, %r34;
	mul.wide.s32 	%rd21, %r45, 8;
	add.s64 	%rd22, %rd1, %rd21;
	ld.global.f64 	%fd43, [%rd22];
	fma.rn.f64 	%fd44, %fd42, %fd43, %fd70;
	ld.global.f64 	%fd45, [%rd20+8];
	mul.wide.s32 	%rd23, %r27, 8;
	add.s64 	%rd24, %rd22, %rd23;
	ld.global.f64 	%fd46, [%rd24];
	fma.rn.f64 	%fd47, %fd45, %fd46, %fd44;
	ld.global.f64 	%fd48, [%rd20+16];
	add.s64 	%rd25, %rd24, %rd23;
	ld.global.f64 	%fd49, [%rd25];
	fma.rn.f64 	%fd50, %fd48, %fd49, %fd47;
	ld.global.f64 	%fd51, [%rd20+24];
	add.s64 	%rd26, %rd25, %rd23;
	ld.global.f64 	%fd52, [%rd26];
	fma.rn.f64 	%fd70, %fd51, %fd52, %fd50;
	add.s32 	%r61, %r61, 4;
$L__BB2_9:
	setp.eq.s32 	%p12, %r20, 0;
	@%p12 bra 	$L__BB2_14;
	setp.eq.s32 	%p13, %r20, 1;
	@%p13 bra 	$L__BB2_12;
	add.s32 	%r46, %r61, %r6;
	mul.wide.s32 	%rd27, %r46, 8;
	add.s64 	%rd28, %rd2, %rd27;
	ld.global.f64 	%fd54, [%rd28];
	add.s32 	%r47, %r61, %r7;
	mad.lo.s32 	%r48, %r47, %r27, %r34;
	mul.wide.s32 	%rd29, %r48, 8;
	add.s64 	%rd30, %rd1, %rd29;
	ld.global.f64 	%fd55, [%rd30];
	fma.rn.f64 	%fd56, %fd54, %fd55, %fd70;
	ld.global.f64 	%fd57, [%rd28+8];
	mul.wide.s32 	%rd31, %r27, 8;
	add.s64 	%rd32, %rd30, %rd31;
	ld.global.f64 	%fd58, [%rd32];
	fma.rn.f64 	%fd70, %fd57, %fd58, %fd56;
	add.s32 	%r61, %r61, 2;
$L__BB2_12:
	and.b32  	%r49, %r26, 1;
	setp.eq.b32 	%p14, %r49, 1;
	not.pred 	%p15, %p14;
	@%p15 bra 	$L__BB2_14;
	add.s32 	%r50, %r61, %r6;
	mul.wide.s32 	%rd33, %r50, 8;
	add.s64 	%rd34, %rd2, %rd33;
	ld.global.f64 	%fd59, [%rd34];
	add.s32 	%r51, %r61, %r7;
	mad.lo.s32 	%r52, %r51, %r27, %r34;
	mul.wide.s32 	%rd35, %r52, 8;
	add.s64 	%rd36, %rd1, %rd35;
	ld.global.f64 	%fd60, [%rd36];
	fma.rn.f64 	%fd70, %fd59, %fd60, %fd70;
$L__BB2_14:
	ld.param.f64 	%fd62, [_Z15produto_internoPdS_S_iiid_param_6];
	div.rn.f64 	%fd61, %fd70, %fd62;
	mad.lo.s32 	%r53, %r27, %r1, %r5;
	mad.lo.s32 	%r54, %r53, %r27, %r34;
	mul.wide.s32 	%rd37, %r54, 8;
	add.s64 	%rd38, %rd3, %rd37;
	st.global.f64 	[%rd38], %fd61;
	bra.uni 	$L__BB2_16;
$L__BB2_15:
	mad.lo.s32 	%r55, %r27, %r1, %r5;
	mad.lo.s32 	%r56, %r55, %r27, %r34;
	mul.wide.s32 	%rd39, %r56, 8;
	add.s64 	%rd40, %rd3, %rd39;
	mov.b64 	%rd41, -4503599627370496;
	st.global.u64 	[%rd40], %rd41;
$L__BB2_16:
	ret;

}
	// .globl	_Z7softmaxPdii
.visible .entry _Z7softmaxPdii(
	.param .u64 .ptr .align 1 _Z7softmaxPdii_param_0,
	.param .u32 _Z7softmaxPdii_param_1,
	.param .u32 _Z7softmaxPdii_param_2
)
{
	.reg .pred 	%p<34>;
	.reg .b32 	%r<130>;
	.reg .b32 	%f<13>;
	.reg .b64 	%rd<13>;
	.reg .b64 	%fd<181>;

	ld.param.u64 	%rd7, [_Z7softmaxPdii_param_0];
	ld.param.u32 	%r38, [_Z7softmaxPdii_param_1];
	ld.param.u32 	%r39, [_Z7softmaxPdii_param_2];
	cvta.to.global.u64 	%rd1, %rd7;
	mov.u32 	%r40, %tid.x;
	mov.u32 	%r41, %ntid.x;
	mov.u32 	%r42, %ctaid.x;
	mad.lo.s32 	%r1, %r41, %r42, %r40;
	mov.u32 	%r43, %tid.y;
	mov.u32 	%r44, %ntid.y;
	mov.u32 	%r45, %ctaid.y;
	mad.lo.s32 	%r46, %r44, %r45, %r43;
	setp.ge.s32 	%p1, %r1, %r39;
	setp.ge.s32 	%p2, %r46, %r38;
	or.pred  	%p3, %p1, %p2;
	@%p3 bra 	$L__BB3_40;
	mad.lo.s32 	%r48, %r38, %r1, %r46;
	mul.lo.s32 	%r3, %r48, %r38;
	and.b32  	%r4, %r38, 1;
	setp.eq.s32 	%p4, %r38, 1;
	mov.f64 	%fd172, 0d0000000000000000;
	mov.b32 	%r124, 0;
	@%p4 bra 	$L__BB3_14;
	and.b32  	%r124, %r38, 2147483646;
	neg.s32 	%r126, %r124;
	add.s64 	%rd2, %rd1, 8;
	mov.f64 	%fd172, 0d0000000000000000;
	mov.u32 	%r125, %r3;
$L__BB3_3:
	mul.wide.s32 	%rd8, %r125, 8;
	add.s64 	%rd4, %rd2, %rd8;
	ld.global.f64 	%fd11, [%rd4+-8];
	setp.eq.f64 	%p5, %fd11, 0dFFF0000000000000;
	@%p5 bra 	$L__BB3_8;
	fma.rn.f64 	%fd49, %fd11, 0d3FF71547652B82FE, 0d4338000000000000;
	{
	.reg .b32 %temp; 
	mov.b64 	{%r15, %temp}, %fd49;
	}
	mov.f64 	%fd50, 0dC338000000000000;
	add.rn.f64 	%fd51, %fd49, %fd50;
	fma.rn.f64 	%fd52, %fd51, 0dBFE62E42FEFA39EF, %fd11;
	fma.rn.f64 	%fd53, %fd51, 0dBC7ABC9E3B39803F, %fd52;
	fma.rn.f64 	%fd54, %fd53, 0d3E5ADE1569CE2BDF, 0d3E928AF3FCA213EA;
	fma.rn.f64 	%fd55, %fd54, %fd53, 0d3EC71DEE62401315;
	fma.rn.f64 	%fd56, %fd55, %fd53, 0d3EFA01997C89EB71;
	fma.rn.f64 	%fd57, %fd56, %fd53, 0d3F2A01A014761F65;
	fma.rn.f64 	%fd58, %fd57, %fd53, 0d3F56C16C1852B7AF;
	fma.rn.f64 	%fd59, %fd58, %fd53, 0d3F81111111122322;
	fma.rn.f64 	%fd60, %fd59, %fd53, 0d3FA55555555502A1;
	fma.rn.f64 	%fd61, %fd60, %fd53, 0d3FC5555555555511;
	fma.rn.f64 	%fd62, %fd61, %fd53, 0d3FE000000000000B;
	fma.rn.f64 	%fd63, %fd62, %fd53, 0d3FF0000000000000;
	fma.rn.f64 	%fd64, %fd63, %fd53, 0d3FF0000000000000;
	{
	.reg .b32 %temp; 
	mov.b64 	{%r16, %temp}, %fd64;
	}
	{
	.reg .b32 %temp; 
	mov.b64 	{%temp, %r17}, %fd64;
	}
	shl.b32 	%r49, %r15, 20;
	add.s32 	%r50, %r49, %r17;
	mov.b64 	%fd171, {%r16, %r50};
	{
	.reg .b32 %temp; 
	mov.b64 	{%temp, %r51}, %fd11;
	}
	mov.b32 	%f7, %r51;
	abs.f32 	%f2, %f7;
	setp.lt.f32 	%p6, %f2, 0f4086232B;
	@%p6 bra 	$L__BB3_7;
	setp.lt.f64 	%p7, %fd11, 0d0000000000000000;
	add.f64 	%fd65, %fd11, 0d7FF0000000000000;
	selp.f64 	%fd171, 0d0000000000000000, %fd65, %p7;
	setp.geu.f32 	%p8, %f2, 0f40874800;
	@%p8 bra 	$L__BB3_7;
	shr.u32 	%r52, %r15, 31;
	add.s32 	%r53, %r15, %r52;
	shr.s32 	%r54, %r53, 1;
	shl.b32 	%r55, %r54, 20;
	add.s32 	%r56, %r17, %r55;
	mov.b64 	%fd66, {%r16, %r56};
	sub.s32 	%r57, %r15, %r54;
	shl.b32 	%r58, %r57, 20;
	add.s32 	%r59, %r58, 1072693248;
	mov.b32 	%r60, 0;
	mov.b64 	%fd67, {%r60, %r59};
	mul.f64 	%fd171, %fd67, %fd66;
$L__BB3_7:
	add.f64 	%fd172, %fd172, %fd171;
$L__BB3_8:
	ld.global.f64 	%fd18, [%rd4];
	setp.eq.f64 	%p9, %fd18, 0dFFF0000000000000;
	@%p9 bra 	$L__BB3_13;
	fma.rn.f64 	%fd68, %fd18, 0d3FF71547652B82FE, 0d4338000000000000;
	{
	.reg .b32 %temp; 
	mov.b64 	{%r18, %temp}, %fd68;
	}
	mov.f64 	%fd69, 0dC338000000000000;
	add.rn.f64 	%fd70, %fd68, %fd69;
	fma.rn.f64 	%fd71, %fd70, 0dBFE62E42FEFA39EF, %fd18;
	fma.rn.f64 	%fd72, %fd70, 0dBC7ABC9E3B39803F, %fd71;
	fma.rn.f64 	%fd73, %fd72, 0d3E5ADE1569CE2BDF, 0d3E928AF3FCA213EA;
	fma.rn.f64 	%fd74, %fd73, %fd72, 0d3EC71DEE62401315;
	fma.rn.f64 	%fd75, %fd74, %fd72, 0d3EFA01997C89EB71;
	fma.rn.f64 	%fd76, %fd75, %fd72, 0d3F2A01A014761F65;
	fma.rn.f64 	%fd77, %fd76, %fd72, 0d3F56C16C1852B7AF;
	fma.rn.f64 	%fd78, %fd77, %fd72, 0d3F81111111122322;
	fma.rn.f64 	%fd79, %fd78, %fd72, 0d3FA55555555502A1;
	fma.rn.f64 	%fd80, %fd79, %fd72, 0d3FC5555555555511;
	fma.rn.f64 	%fd81, %fd80, %fd72, 0d3FE000000000000B;
	fma.rn.f64 	%fd82, %fd81, %fd72, 0d3FF0000000000000;
	fma.rn.f64 	%fd83, %fd82, %fd72, 0d3FF0000000000000;
	{
	.reg .b32 %temp; 
	mov.b64 	{%r19, %temp}, %fd83;
	}
	{
	.reg .b32 %temp; 
	mov.b64 	{%temp, %r20}, %fd83;
	}
	shl.b32 	%r61, %r18, 20;
	add.s32 	%r62, %r61, %r20;
	mov.b64 	%fd173, {%r19, %r62};
	{
	.reg .b32 %temp; 
	mov.b64 	{%temp, %r63}, %fd18;
	}
	mov.b32 	%f8, %r63;
	abs.f32 	%f3, %f8;
	setp.lt.f32 	%p10, %f3, 0f4086232B;
	@%p10 bra 	$L__BB3_12;
	setp.lt.f64 	%p11, %fd18, 0d0000000000000000;
	add.f64 	%fd84, %fd18, 0d7FF0000000000000;
	selp.f64 	%fd173, 0d0000000000000000, %fd84, %p11;
	setp.geu.f32 	%p12, %f3, 0f40874800;
	@%p12 bra 	$L__BB3_12;
	shr.u32 	%r64, %r18, 31;
	add.s32 	%r65, %r18, %r64;
	shr.s32 	%r66, %r65, 1;
	shl.b32 	%r67, %r66, 20;
	add.s32 	%r68, %r20, %r67;
	mov.b64 	%fd85, {%r19, %r68};
	sub.s32 	%r69, %r18, %r66;
	shl.b32 	%r70, %r69, 20;
	add.s32 	%r71, %r70, 1072693248;
	mov.b32 	%r72, 0;
	mov.b64 	%fd86, {%r72, %r71};
	mul.f64 	%fd173, %fd86, %fd85;
$L__BB3_12:
	add.f64 	%fd172, %fd172, %fd173;
$L__BB3_13:
	add.s32 	%r126, %r126, 2;
	add.s32 	%r125, %r125, 2;
	setp.eq.s32 	%p13, %r126, 0;
	@%p13 bra 	$L__BB3_14;
	bra.uni 	$L__BB3_3;
$L__BB3_14:
	setp.eq.s32 	%p14, %r4, 0;
	@%p14 bra 	$L__BB3_20;
	add.s32 	%r73, %r124, %r3;
	mul.wide.s32 	%rd9, %r73, 8;
	add.s64 	%rd10, %rd1, %rd9;
	ld.global.f64 	%fd3, [%rd10];
	setp.eq.f64 	%p15, %fd3, 0dFFF0000000000000;
	@%p15 bra 	$L__BB3_20;
	fma.rn.f64 	%fd87, %fd3, 0d3FF71547652B82FE, 0d4338000000000000;
	{
	.reg .b32 %temp; 
	mov.b64 	{%r8, %temp}, %fd87;
	}
	mov.f64 	%fd88, 0dC338000000000000;
	add.rn.f64 	%fd89, %fd87, %fd88;
	fma.rn.f64 	%fd90, %fd89, 0dBFE62E42FEFA39EF, %fd3;
	fma.rn.f64 	%fd91, %fd89, 0dBC7ABC9E3B39803F, %fd90;
	fma.rn.f64 	%fd92, %fd91, 0d3E5ADE1569CE2BDF, 0d3E928AF3FCA213EA;
	fma.rn.f64 	%fd93, %fd92, %fd91, 0d3EC71DEE62401315;
	fma.rn.f64 	%fd94, %fd93, %fd91, 0d3EFA01997C89EB71;
	fma.rn.f64 	%fd95, %fd94, %fd91, 0d3F2A01A014761F65;
	fma.rn.f64 	%fd96, %fd95, %fd91, 0d3F56C16C1852B7AF;
	fma.rn.f64 	%fd97, %fd96, %fd91, 0d3F81111111122322;
	fma.rn.f64 	%fd98, %fd97, %fd91, 0d3FA55555555502A1;
	fma.rn.f64 	%fd99, %fd98, %fd91, 0d3FC5555555555511;
	fma.rn.f64 	%fd100, %fd99, %fd91, 0d3FE000000000000B;
	fma.rn.f64 	%fd101, %fd100, %fd91, 0d3FF0000000000000;
	fma.rn.f64 	%fd102, %fd101, %fd91, 0d3FF0000000000000;
	{
	.reg .b32 %temp; 
	mov.b64 	{%r9, %temp}, %fd102;
	}
	{
	.reg .b32 %temp; 
	mov.b64 	{%temp, %r10}, %fd102;
	}
	shl.b32 	%r74, %r8, 20;
	add.s32 	%r75, %r74, %r10;
	mov.b64 	%fd168, {%r9, %r75};
	{
	.reg .b32 %temp; 
	mov.b64 	{%temp, %r76}, %fd3;
	}
	mov.b32 	%f9, %r76;
	abs.f32 	%f1, %f9;
	setp.lt.f32 	%p16, %f1, 0f4086232B;
	@%p16 bra 	$L__BB3_19;
	setp.lt.f64 	%p17, %fd3, 0d0000000000000000;
	add.f64 	%fd103, %fd3, 0d7FF0000000000000;
	selp.f64 	%fd168, 0d0000000000000000, %fd103, %p17;
	setp.geu.f32 	%p18, %f1, 0f40874800;
	@%p18 bra 	$L__BB3_19;
	shr.u32 	%r77, %r8, 31;
	add.s32 	%r78, %r8, %r77;
	shr.s32 	%r79, %r78, 1;
	shl.b32 	%r80, %r79, 20;
	add.s32 	%r81, %r10, %r80;
	mov.b64 	%fd104, {%r9, %r81};
	sub.s32 	%r82, %r8, %r79;
	shl.b32 	%r83, %r82, 20;
	add.s32 	%r84, %r83, 1072693248;
	mov.b32 	%r85, 0;
	mov.b64 	%fd105, {%r85, %r84};
	mul.f64 	%fd168, %fd105, %fd104;
$L__BB3_19:
	add.f64 	%fd172, %fd172, %fd168;
$L__BB3_20:
	setp.eq.s32 	%p19, %r38, 1;
	mov.b32 	%r129, 0;
	@%p19 bra 	$L__BB3_33;
	and.b32  	%r129, %r38, 2147483646;
	neg.s32 	%r128, %r129;
	add.s64 	%rd3, %rd1, 8;
	mov.u32 	%r127, %r3;
$L__BB3_22:
	mul.wide.s32 	%rd11, %r127, 8;
	add.s64 	%rd5, %rd3, %rd11;
	ld.global.f64 	%fd25, [%rd5+-8];
	setp.eq.f64 	%p20, %fd25, 0dFFF0000000000000;
	mov.f64 	%fd176, 0d0000000000000000;
	@%p20 bra 	$L__BB3_27;
	fma.rn.f64 	%fd107, %fd25, 0d3FF71547652B82FE, 0d4338000000000000;
	{
	.reg .b32 %temp; 
	mov.b64 	{%r25, %temp}, %fd107;
	}
	mov.f64 	%fd108, 0dC338000000000000;
	add.rn.f64 	%fd109, %fd107, %fd108;
	fma.rn.f64 	%fd110, %fd109, 0dBFE62E42FEFA39EF, %fd25;
	fma.rn.f64 	%fd111, %fd109, 0dBC7ABC9E3B39803F, %fd110;
	fma.rn.f64 	%fd112, %fd111, 0d3E5ADE1569CE2BDF, 0d3E928AF3FCA213EA;
	fma.rn.f64 	%fd113, %fd112, %fd111, 0d3EC71DEE62401315;
	fma.rn.f64 	%fd114, %fd113, %fd111, 0d3EFA01997C89EB71;
	fma.rn.f64 	%fd115, %fd114, %fd111, 0d3F2A01A014761F65;
	fma.rn.f64 	%fd116, %fd115, %fd111, 0d3F56C16C1852B7AF;
	fma.rn.f64 	%fd117, %fd116, %fd111, 0d3F81111111122322;
	fma.rn.f64 	%fd118, %fd117, %fd111, 0d3FA55555555502A1;
	fma.rn.f64 	%fd119, %fd118, %fd111, 0d3FC5555555555511;
	fma.rn.f64 	%fd120, %fd119, %fd111, 0d3FE000000000000B;
	fma.rn.f64 	%fd121, %fd120, %fd111, 0d3FF0000000000000;
	fma.rn.f64 	%fd122, %fd121, %fd111, 0d3FF0000000000000;
	{
	.reg .b32 %temp; 
	mov.b64 	{%r26, %temp}, %fd122;
	}
	{
	.reg .b32 %temp; 
	mov.b64 	{%temp, %r27}, %fd122;
	}
	shl.b32 	%r87, %r25, 20;
	add.s32 	%r88, %r87, %r27;
	mov.b64 	%fd175, {%r26, %r88};
	{
	.reg .b32 %temp; 
	mov.b64 	{%temp, %r89}, %fd25;
	}
	mov.b32 	%f10, %r89;
	abs.f32 	%f4, %f10;
	setp.lt.f32 	%p21, %f4, 0f4086232B;
	@%p21 bra 	$L__BB3_26;
	setp.lt.f64 	%p22, %fd25, 0d0000000000000000;
	add.f64 	%fd123, %fd25, 0d7FF0000000000000;
	selp.f64 	%fd175, 0d0000000000000000, %fd123, %p22;
	setp.geu.f32 	%p23, %f4, 0f40874800;
	@%p23 bra 	$L__BB3_26;
	shr.u32 	%r90, %r25, 31;
	add.s32 	%r91, %r25, %r90;
	shr.s32 	%r92, %r91, 1;
	shl.b32 	%r93, %r92, 20;
	add.s32 	%r94, %r27, %r93;
	mov.b64 	%fd124, {%r26, %r94};
	sub.s32 	%r95, %r25, %r92;
	shl.b32 	%r96, %r95, 20;
	add.s32 	%r97, %r96, 1072693248;
	mov.b32 	%r98, 0;
	mov.b64 	%fd125, {%r98, %r97};
	mul.f64 	%fd175, %fd125, %fd124;
$L__BB3_26:
	div.rn.f64 	%fd176, %fd175, %fd172;
$L__BB3_27:
	st.global.f64 	[%rd5+-8], %fd176;
	ld.global.f64 	%fd32, [%rd5];
	setp.eq.f64 	%p24, %fd32, 0dFFF0000000000000;
	mov.f64 	%fd178, 0d0000000000000000;
	@%p24 bra 	$L__BB3_32;
	fma.rn.f64 	%fd127, %fd32, 0d3FF71547652B82FE, 0d4338000000000000;
	{
	.reg .b32 %temp; 
	mov.b64 	{%r28, %temp}, %fd127;
	}
	mov.f64 	%fd128, 0dC338000000000000;
	add.rn.f64 	%fd129, %fd127, %fd128;
	fma.rn.f64 	%fd130, %fd129, 0dBFE62E42FEFA39EF, %fd32;
	fma.rn.f64 	%fd131, %fd129, 0dBC7ABC9E3B39803F, %fd130;
	fma.rn.f64 	%fd132, %fd131, 0d3E5ADE1569CE2BDF, 0d3E928AF3FCA213EA;
	fma.rn.f64 	%fd133, %fd132, %fd131, 0d3EC71DEE62401315;
	fma.rn.f64 	%fd134, %fd133, %fd131, 0d3EFA01997C89EB71;
	fma.rn.f64 	%fd135, %fd134, %fd131, 0d3F2A01A014761F65;
	fma.rn.f64 	%fd136, %fd135, %fd131, 0d3F56C16C1852B7AF;
	fma.rn.f64 	%fd137, %fd136, %fd131, 0d3F81111111122322;
	fma.rn.f64 	%fd138, %fd137, %fd131, 0d3FA55555555502A1;
	fma.rn.f64 	%fd139, %fd138, %fd131, 0d3FC5555555555511;
	fma.rn.f64 	%fd140, %fd139, %fd131, 0d3FE000000000000B;
	fma.rn.f64 	%fd141, %fd140, %fd131, 0d3FF0000000000000;
	fma.rn.f64 	%fd142, %fd141, %fd131, 0d3FF0000000000000;
	{
	.reg .b32 %temp; 
	mov.b64 	{%r29, %temp}, %fd142;
	}
	{
	.reg .b32 %temp; 
	mov.b64 	{%temp, %r30}, %fd142;
	}
	shl.b32 	%r99, %r28, 20;
	add.s32 	%r100, %r99, %r30;
	mov.b64 	%fd177, {%r29, %r100};
	{
	.reg .b32 %temp; 
	mov.b64 	{%temp, %r101}, %fd32;
	}
	mov.b32 	%f11, %r101;
	abs.f32 	%f5, %f11;
	setp.lt.f32 	%p25, %f5, 0f4086232B;
	@%p25 bra 	$L__BB3_31;
	setp.lt.f64 	%p26, %fd32, 0d0000000000000000;
	add.f64 	%fd143, %fd32, 0d7FF0000000000000;
	selp.f64 	%fd177, 0d0000000000000000, %fd143, %p26;
	setp.geu.f32 	%p27, %f5, 0f40874800;
	@%p27 bra 	$L__BB3_31;
	shr.u32 	%r102, %r28, 31;
	add.s32 	%r103, %r28, %r102;
	shr.s32 	%r104, %r103, 1;
	shl.b32 	%r105, %r104, 20;
	add.s32 	%r106, %r30, %r105;
	mov.b64 	%fd144, {%r29, %r106};
	sub.s32 	%r107, %r28, %r104;
	shl.b32 	%r108, %r107, 20;
	add.s32 	%r109, %r108, 1072693248;
	mov.b32 	%r110, 0;
	mov.b64 	%fd145, {%r110, %r109};
	mul.f64 	%fd177, %fd145, %fd144;
$L__BB3_31:
	div.rn.f64 	%fd178, %fd177, %fd172;
$L__BB3_32:
	st.global.f64 	[%rd5], %fd178;
	add.s32 	%r128, %r128, 2;
	add.s32 	%r127, %r127, 2;
	setp.ne.s32 	%p28, %r128, 0;
	@%p28 bra 	$L__BB3_22;
$L__BB3_33:
	setp.eq.s32 	%p29, %r4, 0;
	@%p29 bra 	$L__BB3_40;
	add.s32 	%r111, %r129, %r3;
	mul.wide.s32 	%rd12, %r111, 8;
	add.s64 	%rd6, %rd1, %rd12;
	ld.global.f64 	%fd39, [%rd6];
	setp.eq.f64 	%p30, %fd39, 0dFFF0000000000000;
	mov.f64 	%fd180, 0d0000000000000000;
	@%p30 bra 	$L__BB3_39;
	fma.rn.f64 	%fd147, %fd39, 0d3FF71547652B82FE, 0d4338000000000000;
	{
	.reg .b32 %temp; 
	mov.b64 	{%r34, %temp}, %fd147;
	}
	mov.f64 	%fd148, 0dC338000000000000;
	add.rn.f64 	%fd149, %fd147, %fd148;
	fma.rn.f64 	%fd150, %fd149, 0dBFE62E42FEFA39EF, %fd39;
	fma.rn.f64 	%fd151, %fd149, 0dBC7ABC9E3B39803F, %fd150;
	fma.rn.f64 	%fd152, %fd151, 0d3E5ADE1569CE2BDF, 0d3E928AF3FCA213EA;
	fma.rn.f64 	%fd153, %fd152, %fd151, 0d3EC71DEE62401315;
	fma.rn.f64 	%fd154, %fd153, %fd151, 0d3EFA01997C89EB71;
	fma.rn.f64 	%fd155, %fd154, %fd151, 0d3F2A01A014761F65;
	fma.rn.f64 	%fd156, %fd155, %fd151, 0d3F56C16C1852B7AF;
	fma.rn.f64 	%fd157, %fd156, %fd151, 0d3F81111111122322;
	fma.rn.f64 	%fd158, %fd157, %fd151, 0d3FA55555555502A1;
	fma.rn.f64 	%fd159, %fd158, %fd151, 0d3FC5555555555511;
	fma.rn.f64 	%fd160, %fd159, %fd151, 0d3FE000000000000B;
	fma.rn.f64 	%fd161, %fd160, %fd151, 0d3FF0000000000000;
	fma.rn.f64 	%fd162, %fd161, %fd151, 0d3FF0000000000000;
	{
	.reg .b32 %temp; 
	mov.b64 	{%r35, %temp}, %fd162;
	}
	{
	.reg .b32 %temp; 
	mov.b64 	{%temp, %r36}, %fd162;
	}
	shl.b32 	%r112, %r34, 20;
	add.s32 	%r113, %r112, %r36;
	mov.b64 	%fd179, {%r35, %r113};
	{
	.reg .b32 %temp; 
	mov.b64 	{%temp, %r114}, %fd39;
	}
	mov.b32 	%f12, %r114;
	abs.f32 	%f6, %f12;
	setp.lt.f32 	%p31, %f6, 0f4086232B;
	@%p31 bra 	$L__BB3_38;
	setp.lt.f64 	%p32, %fd39, 0d0000000000000000;
	add.f64 	%fd163, %fd39, 0d7FF0000000000000;
	selp.f64 	%fd179, 0d0000000000000000, %fd163, %p32;
	setp.geu.f32 	%p33, %f6, 0f40874800;
	@%p33 bra 	$L__BB3_38;
	shr.u32 	%r115, %r34, 31;
	add.s32 	%r116, %r34, %r115;
	shr.s32 	%r117, %r116, 1;
	shl.b32 	%r118, %r117, 20;
	add.s32 	%r119, %r36, %r118;
	mov.b64 	%fd164, {%r35, %r119};
	sub.s32 	%r120, %r34, %r117;
	shl.b32 	%r121, %r120, 20;
	add.s32 	%r122, %r121, 1072693248;
	mov.b32 	%r123, 0;
	mov.b64 	%fd165, {%r123, %r122};
	mul.f64 	%fd179, %fd165, %fd164;
$L__BB3_38:
	div.rn.f64 	%fd180, %fd179, %fd172;
$L__BB3_39:
	st.global.f64 	[%rd6], %fd180;
$L__BB3_40:
	ret;

}
	// .globl	_Z6matmulPdS_S_iii
.visible .entry _Z6matmulPdS_S_iii(
	.param .u64 .ptr .align 1 _Z6matmulPdS_S_iii_param_0,
	.param .u64 .ptr .align 1 _Z6matmulPdS_S_iii_param_1,
	.param .u64 .ptr .align 1 _Z6matmulPdS_S_iii_param_2,
	.param .u32 _Z6matmulPdS_S_iii_param_3,
	.param .u32 _Z6matmulPdS_S_iii_param_4,
	.param .u32 _Z6matmulPdS_S_iii_param_5
)
{
	.reg .pred 	%p<14>;
	.reg .b32 	%r<59>;
	.reg .b64 	%rd<39>;
	.reg .b64 	%fd<67>;

	ld.param.u64 	%rd4, [_Z6matmulPdS_S_iii_param_0];
	ld.param.u64 	%rd5, [_Z6matmulPdS_S_iii_param_1];
	ld.param.u64 	%rd3, [_Z6matmulPdS_S_iii_param_2];
	ld.param.u32 	%r26, [_Z6matmulPdS_S_iii_param_3];
	ld.param.u32 	%r28, [_Z6matmulPdS_S_iii_param_4];
	ld.param.u32 	%r29, [_Z6matmulPdS_S_iii_param_5];
	cvta.to.global.u64 	%rd1, %rd5;
	cvta.to.global.u64 	%rd2, %rd4;
	mov.u32 	%r30, %tid.x;
	mov.u32 	%r31, %ntid.x;
	mov.u32 	%r32, %ctaid.x;
	mad.lo.s32 	%r1, %r31, %r32, %r30;
	mov.u32 	%r2, %tid.y;
	mov.u32 	%r33, %ntid.y;
	mov.u32 	%r34, %ctaid.y;
	mul.lo.s32 	%r3, %r33, %r34;
	add.s32 	%r35, %r3, %r2;
	mov.u32 	%r36, %tid.z;
	mov.u32 	%r37, %ntid.z;
	mov.u32 	%r38, %ctaid.z;
	mad.lo.s32 	%r5, %r37, %r38, %r36;
	setp.ge.s32 	%p1, %r1, %r29;
	setp.ge.s32 	%p2, %r35, %r28;
	or.pred  	%p3, %p1, %p2;
	setp.ge.s32 	%p4, %r5, %r26;
	or.pred  	%p5, %p4, %p3;
	@%p5 bra 	$L__BB4_13;
	mul.lo.s32 	%r6, %r26, %r1;
	add.s32 	%r7, %r6, %r5;
	mul.lo.s32 	%r8, %r7, %r26;
	and.b32  	%r9, %r26, 7;
	setp.lt.u32 	%p6, %r26, 8;
	mov.f64 	%fd66, 0d0000000000000000;
	mov.b32 	%r57, 0;
	@%p6 bra 	$L__BB4_4;
	and.b32  	%r57, %r26, 2147483640;
	neg.s32 	%r55, %r57;
	mul.lo.s32 	%r40, %r28, %r26;
	mad.lo.s32 	%r41, %r40, %r1, %r2;
	add.s32 	%r54, %r41, %r3;
	shl.b32 	%r13, %r28, 3;
	mov.f64 	%fd66, 0d0000000000000000;
	mul.wide.s32 	%rd10, %r28, 8;
	mov.u32 	%r53, %r8;
$L__BB4_3:
	.pragma "nounroll";
	mul.wide.s32 	%rd6, %r53, 8;
	add.s64 	%rd7, %rd2, %rd6;
	ld.global.f64 	%fd16, [%rd7];
	mul.wide.s32 	%rd8, %r54, 8;
	add.s64 	%rd9, %rd1, %rd8;
	ld.global.f64 	%fd17, [%rd9];
	fma.rn.f64 	%fd18, %fd16, %fd17, %fd66;
	ld.global.f64 	%fd19, [%rd7+8];
	add.s64 	%rd11, %rd9, %rd10;
	ld.global.f64 	%fd20, [%rd11];
	fma.rn.f64 	%fd21, %fd19, %fd20, %fd18;
	ld.global.f64 	%fd22, [%rd7+16];
	add.s64 	%rd12, %rd11, %rd10;
	ld.global.f64 	%fd23, [%rd12];
	fma.rn.f64 	%fd24, %fd22, %fd23, %fd21;
	ld.global.f64 	%fd25, [%rd7+24];
	add.s64 	%rd13, %rd12, %rd10;
	ld.global.f64 	%fd26, [%rd13];
	fma.rn.f64 	%fd27, %fd25, %fd26, %fd24;
	ld.global.f64 	%fd28, [%rd7+32];
	add.s64 	%rd14, %rd13, %rd10;
	ld.global.f64 	%fd29, [%rd14];
	fma.rn.f64 	%fd30, %fd28, %fd29, %fd27;
	ld.global.f64 	%fd31, [%rd7+40];
	add.s64 	%rd15, %rd14, %rd10;
	ld.global.f64 	%fd32, [%rd15];
	fma.rn.f64 	%fd33, %fd31, %fd32, %fd30;
	ld.global.f64 	%fd34, [%rd7+48];
	add.s64 	%rd16, %rd15, %rd10;
	ld.global.f64 	%fd35, [%rd16];
	fma.rn.f64 	%fd36, %fd34, %fd35, %fd33;
	ld.global.f64 	%fd37, [%rd7+56];
	add.s64 	%rd17, %rd16, %rd10;
	ld.global.f64 	%fd38, [%rd17];
	fma.rn.f64 	%fd66, %fd37, %fd38, %fd36;
	add.s32 	%r55, %r55, 8;
	add.s32 	%r54, %r54, %r13;
	add.s32 	%r53, %r53, 8;
	setp.ne.s32 	%p7, %r55, 0;
	@%p7 bra 	$L__BB4_3;
$L__BB4_4:
	setp.eq.s32 	%p8, %r9, 0;
	@%p8 bra 	$L__BB4_12;
	and.b32  	%r21, %r26, 3;
	setp.lt.u32 	%p9, %r9, 4;
	@%p9 bra 	$L__BB4_7;
	add.s32 	%r42, %r57, %r8;
	mul.wide.s32 	%rd18, %r42, 8;
	add.s64 	%rd19, %rd2, %rd18;
	ld.global.f64 	%fd40, [%rd19];
	add.s32 	%r43, %r57, %r6;
	mad.lo.s32 	%r44, %r43, %r28, %r35;
	mul.wide.s32 	%rd20, %r44, 8;
	add.s64 	%rd21, %rd1, %rd20;
	ld.global.f64 	%fd41, [%rd21];
	fma.rn.f64 	%fd42, %fd40, %fd41, %fd66;
	ld.global.f64 	%fd43, [%rd19+8];
	mul.wide.s32 	%rd22, %r28, 8;
	add.s64 	%rd23, %rd21, %rd22;
	ld.global.f64 	%fd44, [%rd23];
	fma.rn.f64 	%fd45, %fd43, %fd44, %fd42;
	ld.global.f64 	%fd46, [%rd19+16];
	add.s64 	%rd24, %rd23, %rd22;
	ld.global.f64 	%fd47, [%rd24];
	fma.rn.f64 	%fd48, %fd46, %fd47, %fd45;
	ld.global.f64 	%fd49, [%rd19+24];
	add.s64 	%rd25, %rd24, %rd22;
	ld.global.f64 	%fd50, [%rd25];
	fma.rn.f64 	%fd66, %fd49, %fd50, %fd48;
	add.s32 	%r57, %r57, 4;
$L__BB4_7:
	setp.eq.s32 	%p10, %r21, 0;
	@%p10 bra 	$L__BB4_12;
	setp.eq.s32 	%p11, %r21, 1;
	@%p11 bra 	$L__BB4_10;
	add.s32 	%r45, %r57, %r8;
	mul.wide.s32 	%rd26, %r45, 8;
	add.s64 	%rd27, %rd2, %rd26;
	ld.global.f64 	%fd52, [%rd27];
	add.s32 	%r46, %r57, %r6;
	mad.lo.s32 	%r47, %r46, %r28, %r35;
	mul.wide.s32 	%rd28, %r47, 8;
	add.s64 	%rd29, %rd1, %rd28;
	ld.global.f64 	%fd53, [%rd29];
	fma.rn.f64 	%fd54, %fd52, %fd53, %fd66;
	ld.global.f64 	%fd55, [%rd27+8];
	mul.wide.s32 	%rd30, %r28, 8;
	add.s64 	%rd31, %rd29, %rd30;
	ld.global.f64 	%fd56, [%rd31];
	fma.rn.f64 	%fd66, %fd55, %fd56, %fd54;
	add.s32 	%r57, %r57, 2;
$L__BB4_10:
	and.b32  	%r48, %r26, 1;
	setp.eq.b32 	%p12, %r48, 1;
	not.pred 	%p13, %p12;
	@%p13 bra 	$L__BB4_12;
	add.s32 	%r49, %r57, %r8;
	mul.wide.s32 	%rd32, %r49, 8;
	add.s64 	%rd33, %rd2, %rd32;
	ld.global.f64 	%fd57, [%rd33];
	add.s32 	%r50, %r57, %r6;
	mad.lo.s32 	%r51, %r50, %r28, %r35;
	mul.wide.s32 	%rd34, %r51, 8;
	add.s64 	%rd35, %rd1, %rd34;
	ld.global.f64 	%fd58, [%rd35];
	fma.rn.f64 	%fd66, %fd57, %fd58, %fd66;
$L__BB4_12:
	mad.lo.s32 	%r52, %r7, %r28, %r35;
	cvta.to.global.u64 	%rd36, %rd3;
	mul.wide.s32 	%rd37, %r52, 8;
	add.s64 	%rd38, %rd36, %rd37;
	st.global.f64 	[%rd38], %fd66;
$L__BB4_13:
	ret;

}
	// .globl	_Z6concatPdS_iii
.visible .entry _Z6concatPdS_iii(
	.param .u64 .ptr .align 1 _Z6concatPdS_iii_param_0,
	.param .u64 .ptr .align 1 _Z6concatPdS_iii_param_1,
	.param .u32 _Z6concatPdS_iii_param_2,
	.param .u32 _Z6concatPdS_iii_param_3,
	.param .u32 _Z6concatPdS_iii_param_4
)
{
	.reg .pred 	%p<6>;
	.reg .b32 	%r<24>;
	.reg .b64 	%rd<9>;
	.reg .b64 	%fd<2>;

	ld.param.u64 	%rd1, [_Z6concatPdS_iii_param_0];
	ld.param.u64 	%rd2, [_Z6concatPdS_iii_param_1];
	ld.param.u32 	%r7, [_Z6concatPdS_iii_param_2];
	ld.param.u32 	%r5, [_Z6concatPdS_iii_param_3];
	ld.param.u32 	%r6, [_Z6concatPdS_iii_param_4];
	mov.u32 	%r8, %tid.x;
	mov.u32 	%r9, %ntid.x;
	mov.u32 	%r10, %ctaid.x;
	mad.lo.s32 	%r1, %r9, %r10, %r8;
	mov.u32 	%r11, %tid.y;
	mov.u32 	%r12, %ntid.y;
	mov.u32 	%r13, %ctaid.y;
	mad.lo.s32 	%r14, %r12, %r13, %r11;
	mov.u32 	%r15, %tid.z;
	mov.u32 	%r16, %ntid.z;
	mov.u32 	%r17, %ctaid.z;
	mad.lo.s32 	%r3, %r16, %r17, %r15;
	setp.ge.s32 	%p1, %r1, %r6;
	setp.ge.s32 	%p2, %r14, %r7;
	or.pred  	%p3, %p1, %p2;
	setp.ge.s32 	%p4, %r3, %r5;
	or.pred  	%p5, %p4, %p3;
	@%p5 bra 	$L__BB5_2;
	cvta.to.global.u64 	%rd3, %rd1;
	cvta.to.global.u64 	%rd4, %rd2;
	mul.lo.s32 	%r18, %r7, %r1;
	mul.lo.s32 	%r19, %r5, %r14;
	add.s32 	%r20, %r19, %r3;
	mad.lo.s32 	%r21, %r18, %r5, %r20;
	mul.wide.s32 	%rd5, %r21, 8;
	add.s64 	%rd6, %rd3, %rd5;
	ld.global.f64 	%fd1, [%rd6];
	mad.lo.s32 	%r22, %r5, %r1, %r3;
	mad.lo.s32 	%r23, %r19, %r6, %r22;
	mul.wide.s32 	%rd7, %r23, 8;
	add.s64 	%rd8, %rd4, %rd7;
	st.global.f64 	[%rd8], %fd1;
$L__BB5_2:
	ret;

}
	// .globl	_Z14projecao_finalPdS_S_ii
.visible .entry _Z14projecao_finalPdS_S_ii(
	.param .u64 .ptr .align 1 _Z14projecao_finalPdS_S_ii_param_0,
	.param .u64 .ptr .align 1 _Z14projecao_finalPdS_S_ii_param_1,
	.param .u64 .ptr .align 1 _Z14projecao_finalPdS_S_ii_param_2,
	.param .u32 _Z14projecao_finalPdS_S_ii_param_3,
	.param .u32 _Z14projecao_finalPdS_S_ii_param_4
)
{
	.reg .pred 	%p<13>;
	.reg .b32 	%r<43>;
	.reg .b64 	%rd<66>;
	.reg .b64 	%fd<68>;

	ld.param.u64 	%rd13, [_Z14projecao_finalPdS_S_ii_param_0];
	ld.param.u64 	%rd14, [_Z14projecao_finalPdS_S_ii_param_1];
	ld.param.u32 	%r18, [_Z14projecao_finalPdS_S_ii_param_3];
	ld.param.u32 	%r17, [_Z14projecao_finalPdS_S_ii_param_4];
	cvta.to.global.u64 	%rd1, %rd14;
	cvta.to.global.u64 	%rd2, %rd13;
	mov.u32 	%r20, %tid.x;
	mov.u32 	%r21, %ctaid.x;
	mov.u32 	%r22, %ntid.x;
	mad.lo.s32 	%r1, %r21, %r22, %r20;
	mov.u32 	%r23, %tid.y;
	mov.u32 	%r24, %ctaid.y;
	mov.u32 	%r25, %ntid.y;
	mad.lo.s32 	%r26, %r24, %r25, %r23;
	setp.ge.s32 	%p1, %r1, %r17;
	setp.ge.s32 	%p2, %r26, %r18;
	or.pred  	%p3, %p1, %p2;
	@%p3 bra 	$L__BB6_14;
	setp.lt.s32 	%p4, %r17, 1;
	mov.f64 	%fd67, 0d0000000000000000;
	@%p4 bra 	$L__BB6_13;
	mul.lo.s32 	%r3, %r17, %r26;
	and.b32  	%r4, %r17, 7;
	setp.lt.u32 	%p5, %r17, 8;
	mov.f64 	%fd67, 0d0000000000000000;
	mov.b32 	%r41, 0;
	@%p5 bra 	$L__BB6_5;
	and.b32  	%r28, %r17, 2147483640;
	neg.s32 	%r39, %r28;
	mul.wide.u32 	%rd15, %r17, 8;
	add.s64 	%rd3, %rd1, %rd15;
	mul.wide.u32 	%rd16, %r17, 16;
	add.s64 	%rd4, %rd1, %rd16;
	mul.wide.u32 	%rd17, %r17, 24;
	add.s64 	%rd5, %rd1, %rd17;
	mul.wide.u32 	%rd18, %r17, 32;
	add.s64 	%rd6, %rd1, %rd18;
	mul.wide.u32 	%rd19, %r17, 48;
	add.s64 	%rd7, %rd1, %rd19;
	mul.wide.u32 	%rd20, %r17, 56;
	add.s64 	%rd8, %rd1, %rd20;
	mul.wide.u32 	%rd21, %r3, 8;
	add.s64 	%rd22, %rd21, %rd2;
	add.s64 	%rd65, %rd22, 32;
	mov.f64 	%fd67, 0d0000000000000000;
	mov.u32 	%r38, %r1;
$L__BB6_4:
	.pragma "nounroll";
	and.b32  	%r41, %r17, 2147483640;
	mul.wide.s32 	%rd23, %r38, 8;
	add.s64 	%rd24, %rd3, %rd23;
	add.s64 	%rd25, %rd4, %rd23;
	add.s64 	%rd26, %rd5, %rd23;
	add.s64 	%rd27, %rd6, %rd23;
	mul.wide.u32 	%rd28, %r17, 40;
	add.s64 	%rd29, %rd1, %rd23;
	add.s64 	%rd30, %rd29, %rd28;
	add.s64 	%rd31, %rd7, %rd23;
	add.s64 	%rd32, %rd8, %rd23;
	ld.global.f64 	%fd17, [%rd65+-32];
	ld.global.f64 	%fd18, [%rd29];
	fma.rn.f64 	%fd19, %fd17, %fd18, %fd67;
	ld.global.f64 	%fd20, [%rd65+-24];
	ld.global.f64 	%fd21, [%rd24];
	fma.rn.f64 	%fd22, %fd20, %fd21, %fd19;
	ld.global.f64 	%fd23, [%rd65+-16];
	ld.global.f64 	%fd24, [%rd25];
	fma.rn.f64 	%fd25, %fd23, %fd24, %fd22;
	ld.global.f64 	%fd26, [%rd65+-8];
	ld.global.f64 	%fd27, [%rd26];
	fma.rn.f64 	%fd28, %fd26, %fd27, %fd25;
	ld.global.f64 	%fd29, [%rd65];
	ld.global.f64 	%fd30, [%rd27];
	fma.rn.f64 	%fd31, %fd29, %fd30, %fd28;
	ld.global.f64 	%fd32, [%rd65+8];
	ld.global.f64 	%fd33, [%rd30];
	fma.rn.f64 	%fd34, %fd32, %fd33, %fd31;
	ld.global.f64 	%fd35, [%rd65+16];
	ld.global.f64 	%fd36, [%rd31];
	fma.rn.f64 	%fd37, %fd35, %fd36, %fd34;
	ld.global.f64 	%fd38, [%rd65+24];
	ld.global.f64 	%fd39, [%rd32];
	fma.rn.f64 	%fd67, %fd38, %fd39, %fd37;
	add.s32 	%r39, %r39, 8;
	shl.b32 	%r29, %r17, 3;
	add.s32 	%r38, %r38, %r29;
	add.s64 	%rd65, %rd65, 64;
	setp.ne.s32 	%p6, %r39, 0;
	@%p6 bra 	$L__BB6_4;
$L__BB6_5:
	setp.eq.s32 	%p7, %r4, 0;
	@%p7 bra 	$L__BB6_13;
	and.b32  	%r12, %r17, 3;
	setp.lt.u32 	%p8, %r4, 4;
	@%p8 bra 	$L__BB6_8;
	add.s32 	%r30, %r41, %r3;
	mul.wide.u32 	%rd33, %r30, 8;
	add.s64 	%rd34, %rd2, %rd33;
	ld.global.f64 	%fd41, [%rd34];
	mad.lo.s32 	%r31, %r41, %r17, %r1;
	mul.wide.s32 	%rd35, %r31, 8;
	add.s64 	%rd36, %rd1, %rd35;
	ld.global.f64 	%fd42, [%rd36];
	fma.rn.f64 	%fd43, %fd41, %fd42, %fd67;
	cvt.u64.u32 	%rd37, %r3;
	cvt.u64.u32 	%rd38, %r41;
	add.s64 	%rd39, %rd38, %rd37;
	shl.b64 	%rd40, %rd39, 3;
	add.s64 	%rd41, %rd2, %rd40;
	ld.global.f64 	%fd44, [%rd41+8];
	mul.wide.u32 	%rd42, %r17, 8;
	add.s64 	%rd43, %rd36, %rd42;
	ld.global.f64 	%fd45, [%rd43];
	fma.rn.f64 	%fd46, %fd44, %fd45, %fd43;
	ld.global.f64 	%fd47, [%rd41+16];
	add.s64 	%rd44, %rd43, %rd42;
	ld.global.f64 	%fd48, [%rd44];
	fma.rn.f64 	%fd49, %fd47, %fd48, %fd46;
	ld.global.f64 	%fd50, [%rd41+24];
	add.s64 	%rd45, %rd44, %rd42;
	ld.global.f64 	%fd51, [%rd45];
	fma.rn.f64 	%fd67, %fd50, %fd51, %fd49;
	add.s32 	%r41, %r41, 4;
$L__BB6_8:
	setp.eq.s32 	%p9, %r12, 0;
	@%p9 bra 	$L__BB6_13;
	setp.eq.s32 	%p10, %r12, 1;
	@%p10 bra 	$L__BB6_11;
	add.s32 	%r32, %r41, %r3;
	mul.wide.u32 	%rd46, %r32, 8;
	add.s64 	%rd47, %rd2, %rd46;
	ld.global.f64 	%fd53, [%rd47];
	mad.lo.s32 	%r33, %r41, %r17, %r1;
	mul.wide.s32 	%rd48, %r33, 8;
	add.s64 	%rd49, %rd1, %rd48;
	ld.global.f64 	%fd54, [%rd49];
	fma.rn.f64 	%fd55, %fd53, %fd54, %fd67;
	cvt.u64.u32 	%rd50, %r3;
	cvt.u64.u32 	%rd51, %r41;
	add.s64 	%rd52, %rd51, %rd50;
	shl.b64 	%rd53, %rd52, 3;
	add.s64 	%rd54, %rd2, %rd53;
	ld.global.f64 	%fd56, [%rd54+8];
	mul.wide.u32 	%rd55, %r17, 8;
	add.s64 	%rd56, %rd49, %rd55;
	ld.global.f64 	%fd57, [%rd56];
	fma.rn.f64 	%fd67, %fd56, %fd57, %fd55;
	add.s32 	%r41, %r41, 2;
$L__BB6_11:
	and.b32  	%r34, %r17, 1;
	setp.eq.b32 	%p11, %r34, 1;
	not.pred 	%p12, %p11;
	@%p12 bra 	$L__BB6_13;
	add.s32 	%r35, %r41, %r3;
	mul.wide.u32 	%rd57, %r35, 8;
	add.s64 	%rd58, %rd2, %rd57;
	ld.global.f64 	%fd58, [%rd58];
	mad.lo.s32 	%r36, %r41, %r17, %r1;
	mul.wide.s32 	%rd59, %r36, 8;
	add.s64 	%rd60, %rd1, %rd59;
	ld.global.f64 	%fd59, [%rd60];
	fma.rn.f64 	%fd67, %fd58, %fd59, %fd67;
$L__BB6_13:
	ld.param.u64 	%rd64, [_Z14projecao_finalPdS_S_ii_param_2];
	mad.lo.s32 	%r37, %r17, %r26, %r1;
	cvta.to.global.u64 	%rd61, %rd64;
	mul.wide.s32 	%rd62, %r37, 8;
	add.s64 	%rd63, %rd61, %rd62;
	st.global.f64 	[%rd63], %fd67;
$L__BB6_14:
	ret;

}


// ===== COMPILED SASS (sm_100) =====

	.target	sm_100

	.elftype	@"ET_EXEC"


//--------------------- .note.nv.tkinfo           --------------------------
	.section	.note.nv.tkinfo,"",@"SHT_NOTE"
	.sectionflags	@"SHF_NOTE_NV_TKINFO"
	.tkinfo
        /*0018*/ 	.word	0x00000002
        /*0030*/ 	.string	""
        /*0030*/ 	.string	"ptxas"
        /*0030*/ 	.string	"Cuda compilation tools, release 13.0, V13.0.88"
        /*0030*/ 	.string	"Build cuda_13.0.r13.0/compiler.36424714_0"
        /*0030*/ 	.string	"-arch sm_100 -m 64 "



//--------------------- .note.nv.cuinfo           --------------------------
	.section	.note.nv.cuinfo,"",@"SHT_NOTE"
	.sectionflags	@"SHF_NOTE_NV_CUINFO"
        /*0018*/ 	.short	0x0002
        /*001a*/ 	.short	0x0064
        /*001c*/ 	.short	0x0082
	.zero		2


//--------------------- .nv.info                  --------------------------
	.section	.nv.info,"",@"SHT_CUDA_INFO"
	.align	4


	//----- nvinfo : EIATTR_REGCOUNT
	.align		4
        /*0000*/ 	.byte	0x04, 0x2f
        /*0002*/ 	.short	(.L_1 - .L_0)
	.align		4
.L_0:
        /*0004*/ 	.word	index@(_Z15projecao_linearPdS_S_iiii)
        /*0008*/ 	.word	0x0000001f


	//----- nvinfo : EIATTR_FRAME_SIZE
	.align		4
.L_1:
        /*000c*/ 	.byte	0x04, 0x11
        /*000e*/ 	.short	(.L_3 - .L_2)
	.align		4
.L_2:
        /*0010*/ 	.word	index@(_Z15projecao_linearPdS_S_iiii)
        /*0014*/ 	.word	0x00000000


	//----- nvinfo : EIATTR_REGCOUNT
	.align		4
.L_3:
        /*0018*/ 	.byte	0x04, 0x2f
        /*001a*/ 	.short	(.L_5 - .L_4)
	.align		4
.L_4:
        /*001c*/ 	.word	index@(_Z8transporPdS_iii)
        /*0020*/ 	.word	0x0000000c


	//----- nvinfo : EIATTR_FRAME_SIZE
	.align		4
.L_5:
        /*0024*/ 	.byte	0x04, 0x11
        /*0026*/ 	.short	(.L_7 - .L_6)
	.align		4
.L_6:
        /*0028*/ 	.word	index@(_Z8transporPdS_iii)
        /*002c*/ 	.word	0x00000000


	//----- nvinfo : EIATTR_REGCOUNT
	.align		4
.L_7:
        /*0030*/ 	.byte	0x04, 0x2f
        /*0032*/ 	.short	(.L_9 - .L_8)
	.align		4
.L_8:
        /*0034*/ 	.word	index@(_Z15produto_internoPdS_S_iiid)
        /*0038*/ 	.word	0x00000020


	//----- nvinfo : EIATTR_FRAME_SIZE
	.align		4
.L_9:
        /*003c*/ 	.byte	0x04, 0x11
        /*003e*/ 	.short	(.L_11 - .L_10)
	.align		4
.L_10:
        /*0040*/ 	.word	index@($__internal_1_$__cuda_sm20_div_rn_f64_full)
        /*0044*/ 	.word	0x00000000


	//----- nvinfo : EIATTR_FRAME_SIZE
	.align		4
.L_11:
        /*0048*/ 	.byte	0x04, 0x11
        /*004a*/ 	.short	(.L_13 - .L_12)
	.align		4
.L_12:
        /*004c*/ 	.word	index@(_Z15produto_internoPdS_S_iiid)
        /*0050*/ 	.word	0x00000000


	//----- nvinfo : EIATTR_REGCOUNT
	.align		4
.L_13:
        /*0054*/ 	.byte	0x04, 0x2f
        /*0056*/ 	.short	(.L_15 - .L_14)
	.align		4
.L_14:
        /*0058*/ 	.word	index@(_Z7softmaxPdii)
        /*005c*/ 	.word	0x0000001d


	//----- nvinfo : EIATTR_FRAME_SIZE
	.align		4
.L_15:
        /*0060*/ 	.byte	0x04, 0x11
        /*0062*/ 	.short	(.L_17 - .L_16)
	.align		4
.L_16:
        /*0064*/ 	.word	index@($__internal_0_$__cuda_sm20_div_rn_f64_full)
        /*0068*/ 	.word	0x00000000


	//----- nvinfo : EIATTR_FRAME_SIZE
	.align		4
.L_17:
        /*006c*/ 	.byte	0x04, 0x11
        /*006e*/ 	.short	(.L_19 - .L_18)
	.align		4
.L_18:
        /*0070*/ 	.word	index@(_Z7softmaxPdii)
        /*0074*/ 	.word	0x00000000


	//----- nvinfo : EIATTR_REGCOUNT
	.align		4
.L_19:
        /*0078*/ 	.byte	0x04, 0x2f
        /*007a*/ 	.short	(.L_21 - .L_20)
	.align		4
.L_20:
        /*007c*/ 	.word	index@(_Z6matmulPdS_S_iii)
        /*0080*/ 	.word	0x00000020


	//----- nvinfo : EIATTR_FRAME_SIZE
	.align		4
.L_21:
        /*0084*/ 	.byte	0x04, 0x11
        /*0086*/ 	.short	(.L_23 - .L_22)
	.align		4
.L_22:
        /*0088*/ 	.word	index@(_Z6matmulPdS_S_iii)
        /*008c*/ 	.word	0x00000000


	//----- nvinfo : EIATTR_REGCOUNT
	.align		4
.L_23:
        /*0090*/ 	.byte	0x04, 0x2f
        /*0092*/ 	.short	(.L_25 - .L_24)
	.align		4
.L_24:
        /*0094*/ 	.word	index@(_Z6concatPdS_iii)
        /*0098*/ 	.word	0x0000000a


	//----- nvinfo : EIATTR_FRAME_SIZE
	.align		4
.L_25:
        /*009c*/ 	.byte	0x04, 0x11
        /*009e*/ 	.short	(.L_27 - .L_26)
	.align		4
.L_26:
        /*00a0*/ 	.word	index@(_Z6concatPdS_iii)
        /*00a4*/ 	.word	0x00000000


	//----- nvinfo : EIATTR_REGCOUNT
	.align		4
.L_27:
        /*00a8*/ 	.byte	0x04, 0x2f
        /*00aa*/ 	.short	(.L_29 - .L_28)
	.align		4
.L_28:
        /*00ac*/ 	.word	index@(_Z14projecao_finalPdS_S_ii)
        /*00b0*/ 	.word	0x00000020


	//----- nvinfo : EIATTR_FRAME_SIZE
	.align		4
.L_29:
        /*00b4*/ 	.byte	0x04, 0x11
        /*00b6*/ 	.short	(.L_31 - .L_30)
	.align		4
.L_30:
        /*00b8*/ 	.word	index@(_Z14projecao_finalPdS_S_ii)
        /*00bc*/ 	.word	0x00000000


	//----- nvinfo : EIATTR_MIN_STACK_SIZE
	.align		4
.L_31:
        /*00c0*/ 	.byte	0x04, 0x12
        /*00c2*/ 	.short	(.L_33 - .L_32)
	.align		4
.L_32:
        /*00c4*/ 	.word	index@(_Z14projecao_finalPdS_S_ii)
        /*00c8*/ 	.word	0x00000000


	//----- nvinfo : EIATTR_MIN_STACK_SIZE
	.align		4
.L_33:
        /*00cc*/ 	.byte	0x04, 0x12
        /*00ce*/ 	.short	(.L_35 - .L_34)
	.align		4
.L_34:
        /*00d0*/ 	.word	index@(_Z6concatPdS_iii)
        /*00d4*/ 	.word	0x00000000


	//----- nvinfo : EIATTR_MIN_STACK_SIZE
	.align		4
.L_35:
        /*00d8*/ 	.byte	0x04, 0x12
        /*00da*/ 	.short	(.L_37 - .L_36)
	.align		4
.L_36:
        /*00dc*/ 	.word	index@(_Z6matmulPdS_S_iii)
        /*00e0*/ 	.word	0x00000000


	//----- nvinfo : EIATTR_MIN_STACK_SIZE
	.align		4
.L_37:
        /*00e4*/ 	.byte	0x04, 0x12
        /*00e6*/ 	.short	(.L_39 - .L_38)
	.align		4
.L_38:
        /*00e8*/ 	.word	index@(_Z7softmaxPdii)
        /*00ec*/ 	.word	0x00000000


	//----- nvinfo : EIATTR_MIN_STACK_SIZE
	.align		4
.L_39:
        /*00f0*/ 	.byte	0x04, 0x12
        /*00f2*/ 	.short	(.L_41 - .L_40)
	.align		4
.L_40:
        /*00f4*/ 	.word	index@(_Z15produto_internoPdS_S_iiid)
        /*00f8*/ 	.word	0x00000000


	//----- nvinfo : EIATTR_MIN_STACK_SIZE
	.align		4
.L_41:
        /*00fc*/ 	.byte	0x04, 0x12
        /*00fe*/ 	.short	(.L_43 - .L_42)
	.align		4
.L_42:
        /*0100*/ 	.word	index@(_Z8transporPdS_iii)
        /*0104*/ 	.word	0x00000000


	//----- nvinfo : EIATTR_MIN_STACK_SIZE
	.align		4
.L_43:
        /*0108*/ 	.byte	0x04, 0x12
        /*010a*/ 	.short	(.L_45 - .L_44)
	.align		4
.L_44:
        /*010c*/ 	.word	index@(_Z15projecao_linearPdS_S_iiii)
        /*0110*/ 	.word	0x00000000
.L_45:


//--------------------- .nv.compat                --------------------------
	.section	.nv.compat,"",@"SHT_CUDA_COMPAT_INFO"
	.align	4
        /*0000*/ 	.byte	0x02, 0x09, 0x00, 0x00, 0x02, 0x02, 0x01, 0x00, 0x02, 0x05, 0x05, 0x00, 0x03, 0x07, 0x01, 0x01
        /*0010*/ 	.byte	0x02, 0x03, 0x00, 0x00, 0x02, 0x06, 0x01, 0x00, 0x04, 0x0b, 0x08, 0x00, 0x01, 0x00, 0x00, 0x00
        /*0020*/ 	.byte	0x00, 0x00, 0x00, 0x00


//--------------------- .nv.info._Z14projecao_finalPdS_S_ii --------------------------
	.section	.nv.info._Z14projecao_finalPdS_S_ii,"",@"SHT_CUDA_INFO"
	.sectionflags	@""
	.align	4


	//----- nvinfo : EIATTR_CUDA_API_VERSION
	.align		4
        /*0000*/ 	.byte	0x04, 0x37
        /*0002*/ 	.short	(.L_47 - .L_46)
.L_46:
        /*0004*/ 	.word	0x00000082


	//----- nvinfo : EIATTR_KPARAM_INFO
	.align		4
.L_47:
        /*0008*/ 	.byte	0x04, 0x17
        /*000a*/ 	.short	(.L_49 - .L_48)
.L_48:
        /*000c*/ 	.word	0x00000000
        /*0010*/ 	.short	0x0004
        /*0012*/ 	.short	0x001c
        /*0014*/ 	.byte	0x00, 0xf0, 0x11, 0x00


	//----- nvinfo : EIATTR_KPARAM_INFO
	.align		4
.L_49:
        /*0018*/ 	.byte	0x04, 0x17
        /*001a*/ 	.short	(.L_51 - .L_50)
.L_50:
        /*001c*/ 	.word	0x00000000
        /*0020*/ 	.short	0x0003
        /*0022*/ 	.short	0x0018
        /*0024*/ 	.byte	0x00, 0xf0, 0x11, 0x00


	//----- nvinfo : EIATTR_KPARAM_INFO
	.align		4
.L_51:
        /*0028*/ 	.byte	0x04, 0x17
        /*002a*/ 	.short	(.L_53 - .L_52)
.L_52:
        /*002c*/ 	.word	0x00000000
        /*0030*/ 	.short	0x0002
        /*0032*/ 	.short	0x0010
        /*0034*/ 	.byte	0x00, 0xf5, 0x21, 0x00


	//----- nvinfo : EIATTR_KPARAM_INFO
	.align		4
.L_53:
        /*0038*/ 	.byte	0x04, 0x17
        /*003a*/ 	.short	(.L_55 - .L_54)
.L_54:
        /*003c*/ 	.word	0x00000000
        /*0040*/ 	.short	0x0001
        /*0042*/ 	.short	0x0008
        /*0044*/ 	.byte	0x00, 0xf5, 0x21, 0x00


	//----- nvinfo : EIATTR_KPARAM_INFO
	.align		4
.L_55:
        /*0048*/ 	.byte	0x04, 0x17
        /*004a*/ 	.short	(.L_57 - .L_56)
.L_56:
        /*004c*/ 	.word	0x00000000
        /*0050*/ 	.short	0x0000
        /*0052*/ 	.short	0x0000
        /*0054*/ 	.byte	0x00, 0xf5, 0x21, 0x00


	//----- nvinfo : EIATTR_SPARSE_MMA_MASK
	.align		4
.L_57:
        /*0058*/ 	.byte	0x03, 0x50
        /*005a*/ 	.short	0x0000


	//----- nvinfo : EIATTR_MAXREG_COUNT
	.align		4
        /*005c*/ 	.byte	0x03, 0x1b
        /*005e*/ 	.short	0x00ff


	//----- nvinfo : EIATTR_MERCURY_ISA_VERSION
	.align		4
        /*0060*/ 	.byte	0x03, 0x5f
        /*0062*/ 	.short	0x0101


	//----- nvinfo : EIATTR_VRC_CTA_INIT_COUNT
	.align		4
        /*0064*/ 	.byte	0x02, 0x4a
	.zero		1
	.zero		1


	//----- nvinfo : EIATTR_EXIT_INSTR_OFFSETS
	.align		4
        /*0068*/ 	.byte	0x04, 0x1c
        /*006a*/ 	.short	(.L_59 - .L_58)


	//   ....[0]....
.L_58:
        /*006c*/ 	.word	0x000000c0


	//   ....[1]....
        /*0070*/ 	.word	0x00000af0


	//----- nvinfo : EIATTR_CBANK_PARAM_SIZE
	.align		4
.L_59:
        /*0074*/ 	.byte	0x03, 0x19
        /*0076*/ 	.short	0x0020


	//----- nvinfo : EIATTR_PARAM_CBANK
	.align		4
        /*0078*/ 	.byte	0x04, 0x0a
        /*007a*/ 	.short	(.L_61 - .L_60)
	.align		4
.L_60:
        /*007c*/ 	.word	index@(.nv.constant0._Z14projecao_finalPdS_S_ii)
        /*0080*/ 	.short	0x0380
        /*0082*/ 	.short	0x0020


	//----- nvinfo : EIATTR_SW_WAR
	.align		4
.L_61:
        /*0084*/ 	.byte	0x04, 0x36
        /*0086*/ 	.short	(.L_63 - .L_62)
.L_62:
        /*0088*/ 	.word	0x00000008
.L_63:


//--------------------- .nv.info._Z6concatPdS_iii --------------------------
	.section	.nv.info._Z6concatPdS_iii,"",@"SHT_CUDA_INFO"
	.sectionflags	@""
	.align	4


	//----- nvinfo : EIATTR_CUDA_API_VERSION
	.align		4
        /*0000*/ 	.byte	0x04, 0x37
        /*0002*/ 	.short	(.L_65 - .L_64)
.L_64:
        /*0004*/ 	.word	0x00000082


	//----- nvinfo : EIATTR_KPARAM_INFO
	.align		4
.L_65:
        /*0008*/ 	.byte	0x04, 0x17
        /*000a*/ 	.short	(.L_67 - .L_66)
.L_66:
        /*000c*/ 	.word	0x00000000
        /*0010*/ 	.short	0x0004
        /*0012*/ 	.short	0x0018
        /*0014*/ 	.byte	0x00, 0xf0, 0x11, 0x00


	//----- nvinfo : EIATTR_KPARAM_INFO
	.align		4
.L_67:
        /*0018*/ 	.byte	0x04, 0x17
        /*001a*/ 	.short	(.L_69 - .L_68)
.L_68:
        /*001c*/ 	.word	0x00000000
        /*0020*/ 	.short	0x0003
        /*0022*/ 	.short	0x0014
        /*0024*/ 	.byte	0x00, 0xf0, 0x11, 0x00


	//----- nvinfo : EIATTR_KPARAM_INFO
	.align		4
.L_69:
        /*0028*/ 	.byte	0x04, 0x17
        /*002a*/ 	.short	(.L_71 - .L_70)
.L_70:
        /*002c*/ 	.word	0x00000000
        /*0030*/ 	.short	0x0002
        /*0032*/ 	.short	0x0010
        /*0034*/ 	.byte	0x00, 0xf0, 0x11, 0x00


	//----- nvinfo : EIATTR_KPARAM_INFO
	.align		4
.L_71:
        /*0038*/ 	.byte	0x04, 0x17
        /*003a*/ 	.short	(.L_73 - .L_72)
.L_72:
        /*003c*/ 	.word	0x00000000
        /*0040*/ 	.short	0x0001
        /*0042*/ 	.short	0x0008
        /*0044*/ 	.byte	0x00, 0xf5, 0x21, 0x00


	//----- nvinfo : EIATTR_KPARAM_INFO
	.align		4
.L_73:
        /*0048*/ 	.byte	0x04, 0x17
        /*004a*/ 	.short	(.L_75 - .L_74)
.L_74:
        /*004c*/ 	.word	0x00000000
        /*0050*/ 	.short	0x0000
        /*0052*/ 	.short	0x0000
        /*0054*/ 	.byte	0x00, 0xf5, 0x21, 0x00


	//----- nvinfo : EIATTR_SPARSE_MMA_MASK
	.align		4
.L_75:
        /*0058*/ 	.byte	0x03, 0x50
        /*005a*/ 	.short	0x0000


	//----- nvinfo : EIATTR_MAXREG_COUNT
	.align		4
        /*005c*/ 	.byte	0x03, 0x1b
        /*005e*/ 	.short	0x00ff


	//----- nvinfo : EIATTR_MERCURY_ISA_VERSION
	.align		4
        /*0060*/ 	.byte	0x03, 0x5f
        /*0062*/ 	.short	0x0101


	//----- nvinfo : EIATTR_VRC_CTA_INIT_COUNT
	.align		4
        /*0064*/ 	.byte	0x02, 0x4a
	.zero		1
	.zero		1


	//----- nvinfo : EIATTR_EXIT_INSTR_OFFSETS
	.align		4
        /*0068*/ 	.byte	0x04, 0x1c
        /*006a*/ 	.short	(.L_77 - .L_76)


	//   ....[0]....
.L_76:
        /*006c*/ 	.word	0x00000120


	//   ....[1]....
        /*0070*/ 	.word	0x00000200


	//----- nvinfo : EIATTR_CBANK_PARAM_SIZE
	.align		4
.L_77:
        /*0074*/ 	.byte	0x03, 0x19
        /*0076*/ 	.short	0x001c


	//----- nvinfo : EIATTR_PARAM_CBANK
	.align		4
        /*0078*/ 	.byte	0x04, 0x0a
        /*007a*/ 	.short	(.L_79 - .L_78)
	.align		4
.L_78:
        /*007c*/ 	.word	index@(.nv.constant0._Z6concatPdS_iii)
        /*0080*/ 	.short	0x0380
        /*0082*/ 	.short	0x001c


	//----- nvinfo : EIATTR_SW_WAR
	.align		4
.L_79:
        /*0084*/ 	.byte	0x04, 0x36
        /*0086*/ 	.short	(.L_81 - .L_80)
.L_80:
        /*0088*/ 	.word	0x00000008
.L_81:


//--------------------- .nv.info._Z6matmulPdS_S_iii --------------------------
	.section	.nv.info._Z6matmulPdS_S_iii,"",@"SHT_CUDA_INFO"
	.sectionflags	@""
	.align	4


	//----- nvinfo : EIATTR_CUDA_API_VERSION
	.align		4
        /*0000*/ 	.byte	0x04, 0x37
        /*0002*/ 	.short	(.L_83 - .L_82)
.L_82:
        /*0004*/ 	.word	0x00000082


	//----- nvinfo : EIATTR_KPARAM_INFO
	.align		4
.L_83:
        /*0008*/ 	.byte	0x04, 0x17
        /*000a*/ 	.short	(.L_85 - .L_84)
.L_84:
        /*000c*/ 	.word	0x00000000
        /*0010*/ 	.short	0x0005
        /*0012*/ 	.short	0x0020
        /*0014*/ 	.byte	0x00, 0xf0, 0x11, 0x00


	//----- nvinfo : EIATTR_KPARAM_INFO
	.align		4
.L_85:
        /*0018*/ 	.byte	0x04, 0x17
        /*001a*/ 	.short	(.L_87 - .L_86)
.L_86:
        /*001c*/ 	.word	0x00000000
        /*0020*/ 	.short	0x0004
        /*0022*/ 	.short	0x001c
        /*0024*/ 	.byte	0x00, 0xf0, 0x11, 0x00


	//----- nvinfo : EIATTR_KPARAM_INFO
	.align		4
.L_87:
        /*0028*/ 	.byte	0x04, 0x17
        /*002a*/ 	.short	(.L_89 - .L_88)
.L_88:
        /*002c*/ 	.word	0x00000000
        /*0030*/ 	.short	0x0003
        /*0032*/ 	.short	0x0018
        /*0034*/ 	.byte	0x00, 0xf0, 0x11, 0x00


	//----- nvinfo : EIATTR_KPARAM_INFO
	.align		4
.L_89:
        /*0038*/ 	.byte	0x04, 0x17
        /*003a*/ 	.short	(.L_91 - .L_90)
.L_90:
        /*003c*/ 	.word	0x00000000
        /*0040*/ 	.short	0x0002
        /*0042*/ 	.short	0x0010
        /*0044*/ 	.byte	0x00, 0xf5, 0x21, 0x00


	//----- nvinfo : EIATTR_KPARAM_INFO
	.align		4
.L_91:
        /*0048*/ 	.byte	0x04, 0x17
        /*004a*/ 	.short	(.L_93 - .L_92)
.L_92:
        /*004c*/ 	.word	0x00000000
        /*0050*/ 	.short	0x0001
        /*0052*/ 	.short	0x0008
        /*0054*/ 	.byte	0x00, 0xf5, 0x21, 0x00


	//----- nvinfo : EIATTR_KPARAM_INFO
	.align		4
.L_93:
        /*0058*/ 	.byte	0x04, 0x17
        /*005a*/ 	.short	(.L_95 - .L_94)
.L_94:
        /*005c*/ 	.word	0x00000000
        /*0060*/ 	.short	0x0000
        /*0062*/ 	.short	0x0000
        /*0064*/ 	.byte	0x00, 0xf5, 0x21, 0x00


	//----- nvinfo : EIATTR_SPARSE_MMA_MASK
	.align		4
.L_95:
        /*0068*/ 	.byte	0x03, 0x50
        /*006a*/ 	.short	0x0000


	//----- nvinfo : EIATTR_MAXREG_COUNT
	.align		4
        /*006c*/ 	.byte	0x03, 0x1b
        /*006e*/ 	.short	0x00ff


	//----- nvinfo : EIATTR_MERCURY_ISA_VERSION
	.align		4
        /*0070*/ 	.byte	0x03, 0x5f
        /*0072*/ 	.short	0x0101


	//----- nvinfo : EIATTR_VRC_CTA_INIT_COUNT
	.align		4
        /*0074*/ 	.byte	0x02, 0x4a
	.zero		1
	.zero		1


	//----- nvinfo : EIATTR_EXIT_INSTR_OFFSETS
	.align		4
        /*0078*/ 	.byte	0x04, 0x1c
        /*007a*/ 	.short	(.L_97 - .L_96)


	//   ....[0]....
.L_96:
        /*007c*/ 	.word	0x00000130


	//   ....[1]....
        /*0080*/ 	.word	0x00000890


	//----- nvinfo : EIATTR_CBANK_PARAM_SIZE
	.align		4
.L_97:
        /*0084*/ 	.byte	0x03, 0x19
        /*0086*/ 	.short	0x0024


	//----- nvinfo : EIATTR_PARAM_CBANK
	.align		4
        /*0088*/ 	.byte	0x04, 0x0a
        /*008a*/ 	.short	(.L_99 - .L_98)
	.align		4
.L_98:
        /*008c*/ 	.word	index@(.nv.constant0._Z6matmulPdS_S_iii)
        /*0090*/ 	.short	0x0380
        /*0092*/ 	.short	0x0024


	//----- nvinfo : EIATTR_SW_WAR
	.align		4
.L_99:
        /*0094*/ 	.byte	0x04, 0x36
        /*0096*/ 	.short	(.L_101 - .L_100)
.L_100:
        /*0098*/ 	.word	0x00000008
.L_101:


//--------------------- .nv.info._Z7softmaxPdii   --------------------------
	.section	.nv.info._Z7softmaxPdii,"",@"SHT_CUDA_INFO"
	.sectionflags	@""
	.align	4


	//----- nvinfo : EIATTR_CUDA_API_VERSION
	.align		4
        /*0000*/ 	.byte	0x04, 0x37
        /*0002*/ 	.short	(.L_103 - .L_102)
.L_102:
        /*0004*/ 	.word	0x00000082


	//----- nvinfo : EIATTR_KPARAM_INFO
	.align		4
.L_103:
        /*0008*/ 	.byte	0x04, 0x17
        /*000a*/ 	.short	(.L_105 - .L_104)
.L_104:
        /*000c*/ 	.word	0x00000000
        /*0010*/ 	.short	0x0002
        /*0012*/ 	.short	0x000c
        /*0014*/ 	.byte	0x00, 0xf0, 0x11, 0x00


	//----- nvinfo : EIATTR_KPARAM_INFO
	.align		4
.L_105:
        /*0018*/ 	.byte	0x04, 0x17
        /*001a*/ 	.short	(.L_107 - .L_106)
.L_106:
        /*001c*/ 	.word	0x00000000
        /*0020*/ 	.short	0x0001
        /*0022*/ 	.short	0x0008
        /*0024*/ 	.byte	0x00, 0xf0, 0x11, 0x00


	//----- nvinfo : EIATTR_KPARAM_INFO
	.align		4
.L_107:
        /*0028*/ 	.byte	0x04, 0x17
        /*002a*/ 	.short	(.L_109 - .L_108)
.L_108:
        /*002c*/ 	.word	0x00000000
        /*0030*/ 	.short	0x0000
        /*0032*/ 	.short	0x0000
        /*0034*/ 	.byte	0x00, 0xf5, 0x21, 0x00


	//----- nvinfo : EIATTR_SPARSE_MMA_MASK
	.align		4
.L_109:
        /*0038*/ 	.byte	0x03, 0x50
        /*003a*/ 	.short	0x0000


	//----- nvinfo : EIATTR_MAXREG_COUNT
	.align		4
        /*003c*/ 	.byte	0x03, 0x1b
        /*003e*/ 	.short	0x00ff


	//----- nvinfo : EIATTR_MERCURY_ISA_VERSION
	.align		4
        /*0040*/ 	.byte	0x03, 0x5f
        /*0042*/ 	.short	0x0101


	//----- nvinfo : EIATTR_VRC_CTA_INIT_COUNT
	.align		4
        /*0044*/ 	.byte	0x02, 0x4a
	.zero		1
	.zero		1


	//----- nvinfo : EIATTR_EXIT_INSTR_OFFSETS
	.align		4
        /*0048*/ 	.byte	0x04, 0x1c
        /*004a*/ 	.short	(.L_111 - .L_110)


	//   ....[0]....
.L_110:
        /*004c*/ 	.word	0x000000c0


	//   ....[1]....
        /*0050*/ 	.word	0x00001b80


	//   ....[2]....
        /*0054*/ 	.word	0x00002170


	//----- nvinfo : EIATTR_CRS_STACK_SIZE
	.align		4
.L_111:
        /*0058*/ 	.byte	0x04, 0x1e
        /*005a*/ 	.short	(.L_113 - .L_112)
.L_112:
        /*005c*/ 	.word	0x00000000


	//----- nvinfo : EIATTR_CBANK_PARAM_SIZE
	.align		4
.L_113:
        /*0060*/ 	.byte	0x03, 0x19
        /*0062*/ 	.short	0x0010


	//----- nvinfo : EIATTR_PARAM_CBANK
	.align		4
        /*0064*/ 	.byte	0x04, 0x0a
        /*0066*/ 	.short	(.L_115 - .L_114)
	.align		4
.L_114:
        /*0068*/ 	.word	index@(.nv.constant0._Z7softmaxPdii)
        /*006c*/ 	.short	0x0380
        /*006e*/ 	.short	0x0010


	//----- nvinfo : EIATTR_SW_WAR
	.align		4
.L_115:
        /*0070*/ 	.byte	0x04, 0x36
        /*0072*/ 	.short	(.L_117 - .L_116)
.L_116:
        /*0074*/ 	.word	0x00000008
.L_117:


//--------------------- .nv.info._Z15produto_internoPdS_S_iiid --------------------------
	.section	.nv.info._Z15produto_internoPdS_S_iiid,"",@"SHT_CUDA_INFO"
	.sectionflags	@""
	.align	4


	//----- nvinfo : EIATTR_CUDA_API_VERSION
	.align		4
        /*0000*/ 	.byte	0x04, 0x37
        /*0002*/ 	.short	(.L_119 - .L_118)
.L_118:
        /*0004*/ 	.word	0x00000082


	//----- nvinfo : EIATTR_KPARAM_INFO
	.align		4
.L_119:
        /*0008*/ 	.byte	0x04, 0x17
        /*000a*/ 	.short	(.L_121 - .L_120)
.L_120:
        /*000c*/ 	.word	0x00000000
        /*0010*/ 	.short	0x0006
        /*0012*/ 	.short	0x0028
        /*0014*/ 	.byte	0x00, 0xf0, 0x21, 0x00


	//----- nvinfo : EIATTR_KPARAM_INFO
	.align		4
.L_121:
        /*0018*/ 	.byte	0x04, 0x17
        /*001a*/ 	.short	(.L_123 - .L_122)
.L_122:
        /*001c*/ 	.word	0x00000000
        /*0020*/ 	.short	0x0005
        /*0022*/ 	.short	0x0020
        /*0024*/ 	.byte	0x00, 0xf0, 0x11, 0x00


	//----- nvinfo : EIATTR_KPARAM_INFO
	.align		4
.L_123:
        /*0028*/ 	.byte	0x04, 0x17
        /*002a*/ 	.short	(.L_125 - .L_124)
.L_124:
        /*002c*/ 	.word	0x00000000
        /*0030*/ 	.short	0x0004
        /*0032*/ 	.short	0x001c
        /*0034*/ 	.byte	0x00, 0xf0, 0x11, 0x00


	//----- nvinfo : EIATTR_KPARAM_INFO
	.align		4
.L_125:
        /*0038*/ 	.byte	0x04, 0x17
        /*003a*/ 	.short	(.L_127 - .L_126)
.L_126:
        /*003c*/ 	.word	0x00000000
        /*0040*/ 	.short	0x0003
        /*0042*/ 	.short	0x0018
        /*0044*/ 	.byte	0x00, 0xf0, 0x11, 0x00


	//----- nvinfo : EIATTR_KPARAM_INFO
	.align		4
.L_127:
        /*0048*/ 	.byte	0x04, 0x17
        /*004a*/ 	.short	(.L_129 - .L_128)
.L_128:
        /*004c*/ 	.word	0x00000000
        /*0050*/ 	.short	0x0002
        /*0052*/ 	.short	0x0010
        /*0054*/ 	.byte	0x00, 0xf5, 0x21, 0x00


	//----- nvinfo : EIATTR_KPARAM_INFO
	.align		4
.L_129:
        /*0058*/ 	.byte	0x04, 0x17
        /*005a*/ 	.short	(.L_131 - .L_130)
.L_130:
        /*005c*/ 	.word	0x00000000
        /*0060*/ 	.short	0x0001
        /*0062*/ 	.short	0x0008
        /*0064*/ 	.byte	0x00, 0xf5, 0x21, 0x00


	//----- nvinfo : EIATTR_KPARAM_INFO
	.align		4
.L_131:
        /*0068*/ 	.byte	0x04, 0x17
        /*006a*/ 	.short	(.L_133 - .L_132)
.L_132:
        /*006c*/ 	.word	0x00000000
        /*0070*/ 	.short	0x0000
        /*0072*/ 	.short	0x0000
        /*0074*/ 	.byte	0x00, 0xf5, 0x21, 0x00


	//----- nvinfo : EIATTR_SPARSE_MMA_MASK
	.align		4
.L_133:
        /*0078*/ 	.byte	0x03, 0x50
        /*007a*/ 	.short	0x0000


	//----- nvinfo : EIATTR_MAXREG_COUNT
	.align		4
        /*007c*/ 	.byte	0x03, 0x1b
        /*007e*/ 	.short	0x00ff


	//----- nvinfo : EIATTR_MERCURY_ISA_VERSION
	.align		4
        /*0080*/ 	.byte	0x03, 0x5f
        /*0082*/ 	.short	0x0101


	//----- nvinfo : EIATTR_VRC_CTA_INIT_COUNT
	.align		4
        /*0084*/ 	.byte	0x02, 0x4a
	.zero		1
	.zero		1


	//----- nvinfo : EIATTR_EXIT_INSTR_OFFSETS
	.align		4
        /*0088*/ 	.byte	0x04, 0x1c
        /*008a*/ 	.short	(.L_135 - .L_134)


	//   ....[0]....
.L_134:
        /*008c*/ 	.word	0x00000130


	//   ....[1]....
        /*0090*/ 	.word	0x00000a90


	//   ....[2]....
        /*0094*/ 	.word	0x00000b10


	//----- nvinfo : EIATTR_CRS_STACK_SIZE
	.align		4
.L_135:
        /*0098*/ 	.byte	0x04, 0x1e
        /*009a*/ 	.short	(.L_137 - .L_136)
.L_136:
        /*009c*/ 	.word	0x00000000


	//----- nvinfo : EIATTR_CBANK_PARAM_SIZE
	.align		4
.L_137:
        /*00a0*/ 	.byte	0x03, 0x19
        /*00a2*/ 	.short	0x0030


	//----- nvinfo : EIATTR_PARAM_CBANK
	.align		4
        /*00a4*/ 	.byte	0x04, 0x0a
        /*00a6*/ 	.short	(.L_139 - .L_138)
	.align		4
.L_138:
        /*00a8*/ 	.word	index@(.nv.constant0._Z15produto_internoPdS_S_iiid)
        /*00ac*/ 	.short	0x0380
        /*00ae*/ 	.short	0x0030


	//----- nvinfo : EIATTR_SW_WAR
	.align		4
.L_139:
        /*00b0*/ 	.byte	0x04, 0x36
        /*00b2*/ 	.short	(.L_141 - .L_140)
.L_140:
        /*00b4*/ 	.word	0x00000008
.L_141:


//--------------------- .nv.info._Z8transporPdS_iii --------------------------
	.section	.nv.info._Z8transporPdS_iii,"",@"SHT_CUDA_INFO"
	.sectionflags	@""
	.align	4


	//----- nvinfo : EIATTR_CUDA_API_VERSION
	.align		4
        /*0000*/ 	.byte	0x04, 0x37
        /*0002*/ 	.short	(.L_143 - .L_142)
.L_142:
        /*0004*/ 	.word	0x00000082


	//----- nvinfo : EIATTR_KPARAM_INFO
	.align		4
.L_143:
        /*0008*/ 	.byte	0x04, 0x17
        /*000a*/ 	.short	(.L_145 - .L_144)
.L_144:
        /*000c*/ 	.word	0x00000000
        /*0010*/ 	.short	0x0004
        /*0012*/ 	.short	0x0018
        /*0014*/ 	.byte	0x00, 0xf0, 0x11, 0x00


	//----- nvinfo : EIATTR_KPARAM_INFO
	.align		4
.L_145:
        /*0018*/ 	.byte	0x04, 0x17
        /*001a*/ 	.short	(.L_147 - .L_146)
.L_146:
        /*001c*/ 	.word	0x00000000
        /*0020*/ 	.short	0x0003
        /*0022*/ 	.short	0x0014
        /*0024*/ 	.byte	0x00, 0xf0, 0x11, 0x00


	//----- nvinfo : EIATTR_KPARAM_INFO
	.align		4
.L_147:
        /*0028*/ 	.byte	0x04, 0x17
        /*002a*/ 	.short	(.L_149 - .L_148)
.L_148:
        /*002c*/ 	.word	0x00000000
        /*0030*/ 	.short	0x0002
        /*0032*/ 	.short	0x0010
        /*0034*/ 	.byte	0x00, 0xf0, 0x11, 0x00


	//----- nvinfo : EIATTR_KPARAM_INFO
	.align		4
.L_149:
        /*0038*/ 	.byte	0x04, 0x17
        /*003a*/ 	.short	(.L_151 - .L_150)
.L_150:
        /*003c*/ 	.word	0x00000000
        /*0040*/ 	.short	0x0001
        /*0042*/ 	.short	0x0008
        /*0044*/ 	.byte	0x00, 0xf5, 0x21, 0x00


	//----- nvinfo : EIATTR_KPARAM_INFO
	.align		4
.L_151:
        /*0048*/ 	.byte	0x04, 0x17
        /*004a*/ 	.short	(.L_153 - .L_152)
.L_152:
        /*004c*/ 	.word	0x00000000
        /*0050*/ 	.short	0x0000
        /*0052*/ 	.short	0x0000
        /*0054*/ 	.byte	0x00, 0xf5, 0x21, 0x00


	//----- nvinfo : EIATTR_SPARSE_MMA_MASK
	.align		4
.L_153:
        /*0058*/ 	.byte	0x03, 0x50
        /*005a*/ 	.short	0x0000


	//----- nvinfo : EIATTR_MAXREG_COUNT
	.align		4
        /*005c*/ 	.byte	0x03, 0x1b
        /*005e*/ 	.short	0x00ff


	//----- nvinfo : EIATTR_MERCURY_ISA_VERSION
	.align		4
        /*0060*/ 	.byte	0x03, 0x5f
        /*0062*/ 	.short	0x0101


	//----- nvinfo : EIATTR_VRC_CTA_INIT_COUNT
	.align		4
        /*0064*/ 	.byte	0x02, 0x4a
	.zero		1
	.zero		1


	//----- nvinfo : EIATTR_EXIT_INSTR_OFFSETS
	.align		4
        /*0068*/ 	.byte	0x04, 0x1c
        /*006a*/ 	.short	(.L_155 - .L_154)


	//   ....[0]....
.L_154:
        /*006c*/ 	.word	0x00000120


	//   ....[1]....
        /*0070*/ 	.word	0x000001e0


	//----- nvinfo : EIATTR_CBANK_PARAM_SIZE
	.align		4
.L_155:
        /*0074*/ 	.byte	0x03, 0x19
        /*0076*/ 	.short	0x001c


	//----- nvinfo : EIATTR_PARAM_CBANK
	.align		4
        /*0078*/ 	.byte	0x04, 0x0a
        /*007a*/ 	.short	(.L_157 - .L_156)
	.align		4
.L_156:
        /*007c*/ 	.word	index@(.nv.constant0._Z8transporPdS_iii)
        /*0080*/ 	.short	0x0380
        /*0082*/ 	.short	0x001c


	//----- nvinfo : EIATTR_SW_WAR
	.align		4
.L_157:
        /*0084*/ 	.byte	0x04, 0x36
        /*0086*/ 	.short	(.L_159 - .L_158)
.L_158:
        /*0088*/ 	.word	0x00000008
.L_159:


//--------------------- .nv.info._Z15projecao_linearPdS_S_iiii --------------------------
	.section	.nv.info._Z15projecao_linearPdS_S_iiii,"",@"SHT_CUDA_INFO"
	.sectionflags	@""
	.align	4


	//----- nvinfo : EIATTR_CUDA_API_VERSION
	.align		4
        /*0000*/ 	.byte	0x04, 0x37
        /*0002*/ 	.short	(.L_161 - .L_160)
.L_160:
        /*0004*/ 	.word	0x00000082


	//----- nvinfo : EIATTR_KPARAM_INFO
	.align		4
.L_161:
        /*0008*/ 	.byte	0x04, 0x17
        /*000a*/ 	.short	(.L_163 - .L_162)
.L_162:
        /*000c*/ 	.word	0x00000000
        /*0010*/ 	.short	0x0006
        /*0012*/ 	.short	0x0024
        /*0014*/ 	.byte	0x00, 0xf0, 0x11, 0x00


	//----- nvinfo : EIATTR_KPARAM_INFO
	.align		4
.L_163:
        /*0018*/ 	.byte	0x04, 0x17
        /*001a*/ 	.short	(.L_165 - .L_164)
.L_164:
        /*001c*/ 	.word	0x00000000
        /*0020*/ 	.short	0x0005
        /*0022*/ 	.short	0x0020
        /*0024*/ 	.byte	0x00, 0xf0, 0x11, 0x00


	//----- nvinfo : EIATTR_KPARAM_INFO
	.align		4
.L_165:
        /*0028*/ 	.byte	0x04, 0x17
        /*002a*/ 	.short	(.L_167 - .L_166)
.L_166:
        /*002c*/ 	.word	0x00000000
        /*0030*/ 	.short	0x0004
        /*0032*/ 	.short	0x001c
        /*0034*/ 	.byte	0x00, 0xf0, 0x11, 0x00


	//----- nvinfo : EIATTR_KPARAM_INFO
	.align		4
.L_167:
        /*0038*/ 	.byte	0x04, 0x17
        /*003a*/ 	.short	(.L_169 - .L_168)
.L_168:
        /*003c*/ 	.word	0x00000000
        /*0040*/ 	.short	0x0003
        /*0042*/ 	.short	0x0018
        /*0044*/ 	.byte	0x00, 0xf0, 0x11, 0x00


	//----- nvinfo : EIATTR_KPARAM_INFO
	.align		4
.L_169:
        /*0048*/ 	.byte	0x04, 0x17
        /*004a*/ 	.short	(.L_171 - .L_170)
.L_170:
        /*004c*/ 	.word	0x00000000
        /*0050*/ 	.short	0x0002
        /*0052*/ 	.short	0x0010
        /*0054*/ 	.byte	0x00, 0xf5, 0x21, 0x00


	//----- nvinfo : EIATTR_KPARAM_INFO
	.align		4
.L_171:
        /*0058*/ 	.byte	0x04, 0x17
        /*005a*/ 	.short	(.L_173 - .L_172)
.L_172:
        /*005c*/ 	.word	0x00000000
        /*0060*/ 	.short	0x0001
        /*0062*/ 	.short	0x0008
        /*0064*/ 	.byte	0x00, 0xf5, 0x21, 0x00


	//----- nvinfo : EIATTR_KPARAM_INFO
	.align		4
.L_173:
        /*0068*/ 	.byte	0x04, 0x17
        /*006a*/ 	.short	(.L_175 - .L_174)
.L_174:
        /*006c*/ 	.word	0x00000000
        /*0070*/ 	.short	0x0000
        /*0072*/ 	.short	0x0000
        /*0074*/ 	.byte	0x00, 0xf5, 0x21, 0x00


	//----- nvinfo : EIATTR_SPARSE_MMA_MASK
	.align		4
.L_175:
        /*0078*/ 	.byte	0x03, 0x50
        /*007a*/ 	.short	0x0000


	//----- nvinfo : EIATTR_MAXREG_COUNT
	.align		4
        /*007c*/ 	.byte	0x03, 0x1b
        /*007e*/ 	.short	0x00ff


	//----- nvinfo : EIATTR_MERCURY_ISA_VERSION
	.align		4
        /*0080*/ 	.byte	0x03, 0x5f
        /*0082*/ 	.short	0x0101


	//----- nvinfo : EIATTR_VRC_CTA_INIT_COUNT
	.align		4
        /*0084*/ 	.byte	0x02, 0x4a
	.zero		1
	.zero		1


	//----- nvinfo : EIATTR_EXIT_INSTR_OFFSETS
	.align		4
        /*0088*/ 	.byte	0x04, 0x1c
        /*008a*/ 	.short	(.L_177 - .L_176)


	//   ....[0]....
.L_176:
        /*008c*/ 	.word	0x00000120


	//   ....[1]....
        /*0090*/ 	.word	0x00000c70


	//----- nvinfo : EIATTR_CBANK_PARAM_SIZE
	.align		4
.L_177:
        /*0094*/ 	.byte	0x03, 0x19
        /*0096*/ 	.short	0x0028


	//----- nvinfo : EIATTR_PARAM_CBANK
	.align		4
        /*0098*/ 	.byte	0x04, 0x0a
        /*009a*/ 	.short	(.L_179 - .L_178)
	.align		4
.L_178:
        /*009c*/ 	.word	index@(.nv.constant0._Z15projecao_linearPdS_S_iiii)
        /*00a0*/ 	.short	0x0380
        /*00a2*/ 	.short	0x0028


	//----- nvinfo : EIATTR_SW_WAR
	.align		4
.L_179:
        /*00a4*/ 	.byte	0x04, 0x36
        /*00a6*/ 	.short	(.L_181 - .L_180)
.L_180:
        /*00a8*/ 	.word	0x00000008
.L_181:


//--------------------- .nv.callgraph             --------------------------
	.section	.nv.callgraph,"",@"SHT_CUDA_CALLGRAPH"
	.align	4
	.sectionentsize	8
	.align		4
        /*0000*/ 	.word	0x00000000
	.align		4
        /*0004*/ 	.word	0xffffffff
	.align		4
        /*0008*/ 	.word	0x00000000
	.align		4
        /*000c*/ 	.word	0xfffffffe
	.align		4
        /*0010*/ 	.word	0x00000000
	.align		4
        /*0014*/ 	.word	0xfffffffd
	.align		4
        /*0018*/ 	.word	0x00000000
	.align		4
        /*001c*/ 	.word	0xfffffffc


//--------------------- .text._Z14projecao_finalPdS_S_ii --------------------------
	.section	.text._Z14projecao_finalPdS_S_ii,"ax",@progbits
	.align	128
        .global         _Z14projecao_finalPdS_S_ii
        .type           _Z14projecao_finalPdS_S_ii,@function
        .size           _Z14projecao_finalPdS_S_ii,(.L_x_74 - _Z14projecao_finalPdS_S_ii)
        .other          _Z14projecao_finalPdS_S_ii,@"STO_CUDA_ENTRY STV_DEFAULT"
_Z14projecao_finalPdS_S_ii:
.text._Z14projecao_finalPdS_S_ii:
[----:B------:R-:W-:Y:S01]  /*0000*/  LDC R1, c[0x0][0x37c] ;  /* 0x0000df00ff017b82 */ /* 0x000fe20000000800 */
[----:B------:R-:W0:Y:S07]  /*0010*/  S2R R0, SR_TID.Y ;  /* 0x0000000000007919 */ /* 0x000e2e0000002200 */
[----:B------:R-:W1:Y:S01]  /*0020*/  LDC R2, c[0x0][0x360] ;  /* 0x0000d800ff027b82 */ /* 0x000e620000000800 */
[----:B------:R-:W2:Y:S01]  /*0030*/  LDCU.64 UR18, c[0x0][0x398] ;  /* 0x00007300ff1277ac */ /* 0x000ea20008000a00 */
[----:B------:R-:W1:Y:S06]  /*0040*/  S2R R19, SR_TID.X ;  /* 0x0000000000137919 */ /* 0x000e6c0000002100 */
[----:B------:R-:W0:Y:S08]  /*0050*/  S2UR UR5, SR_CTAID.Y ;  /* 0x00000000000579c3 */ /* 0x000e300000002600 */
[----:B------:R-:W0:Y:S08]  /*0060*/  LDC R3, c[0x0][0x364] ;  /* 0x0000d900ff037b82 */ /* 0x000e300000000800 */
[----:B------:R-:W1:Y:S01]  /*0070*/  S2UR UR4, SR_CTAID.X ;  /* 0x00000000000479c3 */ /* 0x000e620000002500 */
[----:B0-----:R-:W-:-:S05]  /*0080*/  IMAD R0, R3, UR5, R0 ;  /* 0x0000000503007c24 */ /* 0x001fca000f8e0200 */
[----:B--2---:R-:W-:Y:S01]  /*0090*/  ISETP.GE.AND P0, PT, R0, UR18, PT ;  /* 0x0000001200007c0c */ /* 0x004fe2000bf06270 */
[----:B-1----:R-:W-:-:S05]  /*00a0*/  IMAD R19, R2, UR4, R19 ;  /* 0x0000000402137c24 */ /* 0x002fca000f8e0213 */
[----:B------:R-:W-:-:S13]  /*00b0*/  ISETP.GE.OR P0, PT, R19, UR19, P0 ;  /* 0x0000001313007c0c */ /* 0x000fda0008706670 */
[----:B------:R-:W-:Y:S05]  /*00c0*/  @P0 EXIT ;  /* 0x000000000000094d */ /* 0x000fea0003800000 */
[----:B------:R-:W-:Y:S01]  /*00d0*/  UISETP.GE.AND UP0, UPT, UR19, 0x1, UPT ;  /* 0x000000011300788c */ /* 0x000fe2000bf06270 */
[----:B------:R-:W-:Y:S01]  /*00e0*/  CS2R R12, SRZ ;  /* 0x00000000000c7805 */ /* 0x000fe2000001ff00 */
[----:B------:R-:W0:Y:S07]  /*00f0*/  LDCU.64 UR16, c[0x0][0x358] ;  /* 0x00006b00ff1077ac */ /* 0x000e2e0008000a00 */
[----:B------:R-:W-:Y:S05]  /*0100*/  BRA.U !UP0, `(.L_x_0) ;  /* 0x0000000908687547 */ /* 0x000fea000b800000 */
[----:B------:R-:W-:Y:S02]  /*0110*/  UISETP.GE.U32.AND UP0, UPT, UR19, 0x8, UPT ;  /* 0x000000081300788c */ /* 0x000fe4000bf06070 */
[----:B------:R-:W-:Y:S01]  /*0120*/  IMAD R5, R0, UR19, RZ ;  /* 0x0000001300057c24 */ /* 0x000fe2000f8e02ff */
[----:B------:R-:W-:Y:S01]  /*0130*/  CS2R R12, SRZ ;  /* 0x00000000000c7805 */ /* 0x000fe2000001ff00 */
[----:B------:R-:W-:-:S05]  /*0140*/  UMOV UR4, URZ ;  /* 0x000000ff00047c82 */ /* 0x000fca0008000000 */
[----:B------:R-:W-:Y:S05]  /*0150*/  BRA.U !UP0, `(.L_x_1) ;  /* 0x00000005080c7547 */ /* 0x000fea000b800000 */
[----:B------:R-:W1:Y:S01]  /*0160*/  LDCU.128 UR20, c[0x0][0x380] ;  /* 0x00007000ff1477ac */ /* 0x000e620008000c00 */
[----:B------:R-:W-:Y:S02]  /*0170*/  MOV R18, R19 ;  /* 0x0000001300127202 */ /* 0x000fe40000000f00 */
[----:B------:R-:W-:Y:S01]  /*0180*/  CS2R R12, SRZ ;  /* 0x00000000000c7805 */ /* 0x000fe2000001ff00 */
[----:B------:R-:W-:-:S04]  /*0190*/  ULOP3.LUT UR4, UR19, 0x7ffffff8, URZ, 0xc0, !UPT ;  /* 0x7ffffff813047892 */ /* 0x000fc8000f8ec0ff */
[----:B------:R-:W-:Y:S01]  /*01a0*/  UIADD3 UR4, UPT, UPT, -UR4, URZ, URZ ;  /* 0x000000ff04047290 */ /* 0x000fe2000fffe1ff */
[----:B-1----:R-:W-:Y:S01]  /*01b0*/  MOV R2, UR20 ;  /* 0x0000001400027c02 */ /* 0x002fe20008000f00 */
[----:B------:R-:W-:Y:S01]  /*01c0*/  UIMAD.WIDE.U32 UR6, UR19, 0x10, UR22 ;  /* 0x00000010130678a5 */ /* 0x000fe2000f8e0016 */
[----:B------:R-:W-:Y:S01]  /*01d0*/  MOV R3, UR21 ;  /* 0x0000001500037c02 */ /* 0x000fe20008000f00 */
[----:B------:R-:W-:Y:S02]  /*01e0*/  UIMAD.WIDE.U32 UR8, UR19, 0x18, UR22 ;  /* 0x00000018130878a5 */ /* 0x000fe4000f8e0016 */
[----:B------:R-:W-:Y:S01]  /*01f0*/  UIMAD.WIDE.U32 UR10, UR19, 0x20, UR22 ;  /* 0x00000020130a78a5 */ /* 0x000fe2000f8e0016 */
[----:B------:R-:W-:Y:S01]  /*0200*/  IMAD.WIDE.U32 R2, R5, 0x8, R2 ;  /* 0x0000000805027825 */ /* 0x000fe200078e0002 */
[----:B------:R-:W-:Y:S02]  /*0210*/  UIMAD.WIDE.U32 UR12, UR19, 0x30, UR22 ;  /* 0x00000030130c78a5 */ /* 0x000fe4000f8e0016 */
[----:B------:R-:W-:Y:S01]  /*0220*/  UIMAD.WIDE.U32 UR14, UR19, 0x38, UR22 ;  /* 0x00000038130e78a5 */ /* 0x000fe2000f8e0016 */
[----:B------:R-:W-:-:S05]  /*0230*/  IADD3 R8, P0, PT, R2, 0x20, RZ ;  /* 0x0000002002087810 */ /* 0x000fca0007f1e0ff */
[----:B------:R-:W-:-:S08]  /*0240*/  IMAD.X R9, RZ, RZ, R3, P0 ;  /* 0x000000ffff097224 */ /* 0x000fd000000e0603 */
.L_x_2:
[----:B------:R-:W-:Y:S01]  /*0250*/  HFMA2 R17, -RZ, RZ, 0, 4.76837158203125e-07 ;  /* 0x00000008ff117431 */ /* 0x000fe200000001ff */
[----:B------:R-:W-:Y:S01]  /*0260*/  UIMAD.WIDE.U32 UR20, UR19, 0x8, UR22 ;  /* 0x00000008131478a5 */ /* 0x000fe2000f8e0016 */
[----:B------:R-:W-:Y:S01]  /*0270*/  IMAD.MOV.U32 R2, RZ, RZ, R8 ;  /* 0x000000ffff027224 */ /* 0x000fe200078e0008 */
[----:B------:R-:W-:Y:S02]  /*0280*/  MOV R3, R9 ;  /* 0x0000000900037202 */ /* 0x000fe40000000f00 */
[----:B------:R-:W-:-:S03]  /*0290*/  IMAD.WIDE R16, R18, R17, UR22 ;  /* 0x0000001612107e25 */ /* 0x000fc6000f8e0211 */
[----:B0-----:R-:W2:Y:S01]  /*02a0*/  LDG.E.64 R14, desc[UR16][R2.64+-0x20] ;  /* 0xffffe010020e7981 */ /* 0x001ea2000c1e1b00 */
[----:B------:R-:W-:Y:S01]  /*02b0*/  MOV R20, UR20 ;  /* 0x0000001400147c02 */ /* 0x000fe20008000f00 */
[----:B------:R-:W-:Y:S02]  /*02c0*/  IMAD.U32 R21, RZ, RZ, UR21 ;  /* 0x00000015ff157e24 */ /* 0x000fe4000f8e00ff */
[----:B------:R-:W2:Y:S01]  /*02d0*/  LDG.E.64 R24, desc[UR16][R16.64] ;  /* 0x0000001010187981 */ /* 0x000ea2000c1e1b00 */
[----:B------:R-:W-:Y:S02]  /*02e0*/  HFMA2 R7, -RZ, RZ, 0, 4.76837158203125e-07 ;  /* 0x00000008ff077431 */ /* 0x000fe400000001ff */
[----:B------:R-:W-:Y:S01]  /*02f0*/  IMAD.WIDE R20, R18, 0x8, R20 ;  /* 0x0000000812147825 */ /* 0x000fe200078e0214 */
[----:B------:R-:W3:Y:S01]  /*0300*/  LDG.E.64 R22, desc[UR16][R2.64+-0x18] ;  /* 0xffffe81002167981 */ /* 0x000ee2000c1e1b00 */
[----:B------:R-:W-:-:S03]  /*0310*/  MOV R9, 0x8 ;  /* 0x0000000800097802 */ /* 0x000fc60000000f00 */
[----:B------:R-:W4:Y:S04]  /*0320*/  LDG.E.64 R4, desc[UR16][R2.64+-0x10] ;  /* 0xfffff01002047981 */ /* 0x000f28000c1e1b00 */
[----:B------:R-:W3:Y:S01]  /*0330*/  LDG.E.64 R20, desc[UR16][R20.64] ;  /* 0x0000001014147981 */ /* 0x000ee2000c1e1b00 */
[----:B------:R-:W-:-:S03]  /*0340*/  IMAD.WIDE R6, R18, R7, UR6 ;  /* 0x0000000612067e25 */ /* 0x000fc6000f8e0207 */
[----:B------:R-:W5:Y:S04]  /*0350*/  LDG.E.64 R10, desc[UR16][R2.64+-0x8] ;  /* 0xfffff810020a7981 */ /* 0x000f68000c1e1b00 */
[----:B------:R-:W4:Y:S01]  /*0360*/  LDG.E.64 R6, desc[UR16][R6.64] ;  /* 0x0000001006067981 */ /* 0x000f22000c1e1b00 */
[----:B------:R-:W-:-:S06]  /*0370*/  IMAD.WIDE R8, R18, R9, UR8 ;  /* 0x0000000812087e25 */ /* 0x000fcc000f8e0209 */
[----:B------:R-:W5:Y:S01]  /*0380*/  LDG.E.64 R8, desc[UR16][R8.64] ;  /* 0x0000001008087981 */ /* 0x000f62000c1e1b00 */
[----:B------:R-:W-:Y:S01]  /*0390*/  IMAD.MOV.U32 R27, RZ, RZ, 0x8 ;  /* 0x00000008ff1b7424 */ /* 0x000fe200078e00ff */
[----:B--2---:R-:W-:-:S03]  /*03a0*/  DFMA R24, R14, R24, R12 ;  /* 0x000000180e18722b */ /* 0x004fc6000000000c */
[C---:B------:R-:W-:Y:S01]  /*03b0*/  IMAD.WIDE R12, R18.reuse, R27, UR10 ;  /* 0x0000000a120c7e25 */ /* 0x040fe2000f8e021b */
[----:B------:R-:W-:Y:S01]  /*03c0*/  MOV R27, UR19 ;  /* 0x00000013001b7c02 */ /* 0x000fe20008000f00 */
[----:B------:R-:W2:Y:S04]  /*03d0*/  LDG.E.64 R14, desc[UR16][R2.64] ;  /* 0x00000010020e7981 */ /* 0x000ea8000c1e1b00 */
[----:B------:R-:W2:Y:S01]  /*03e0*/  LDG.E.64 R12, desc[UR16][R12.64] ;  /* 0x000000100c0c7981 */ /* 0x000ea2000c1e1b00 */
[----:B------:R-:W-:Y:S01]  /*03f0*/  IMAD.WIDE.U32 R16, R27, 0x28, R16 ;  /* 0x000000281b107825 */ /* 0x000fe200078e0010 */
[----:B---3--:R-:W-:Y:S01]  /*0400*/  DFMA R22, R22, R20, R24 ;  /* 0x000000141616722b */ /* 0x008fe20000000018 */
[----:B------:R-:W-:Y:S01]  /*0410*/  MOV R25, 0x8 ;  /* 0x0000000800197802 */ /* 0x000fe20000000f00 */
[----:B------:R-:W3:Y:S04]  /*0420*/  LDG.E.64 R20, desc[UR16][R2.64+0x8] ;  /* 0x0000081002147981 */ /* 0x000ee8000c1e1b00 */
[----:B------:R-:W3:Y:S01]  /*0430*/  LDG.E.64 R16, desc[UR16][R16.64] ;  /* 0x0000001010107981 */ /* 0x000ee2000c1e1b00 */
[----:B------:R-:W-:Y:S01]  /*0440*/  IMAD.WIDE R24, R18, R25, UR12 ;  /* 0x0000000c12187e25 */ /* 0x000fe2000f8e0219 */
[----:B----4-:R-:W-:-:S02]  /*0450*/  DFMA R6, R4, R6, R22 ;  /* 0x000000060406722b */ /* 0x010fc40000000016 */
[----:B------:R-:W4:Y:S01]  /*0460*/  LDG.E.64 R4, desc[UR16][R2.64+0x10] ;  /* 0x0000101002047981 */ /* 0x000f22000c1e1b00 */
[----:B------:R-:W-:-:S03]  /*0470*/  IMAD.MOV.U32 R23, RZ, RZ, 0x8 ;  /* 0x00000008ff177424 */ /* 0x000fc600078e00ff */
[----:B------:R-:W4:Y:S01]  /*0480*/  LDG.E.64 R24, desc[UR16][R24.64] ;  /* 0x0000001018187981 */ /* 0x000f22000c1e1b00 */
[----:B------:R-:W-:Y:S01]  /*0490*/  IMAD.WIDE R22, R18, R23, UR14 ;  /* 0x0000000e12167e25 */ /* 0x000fe2000f8e0217 */
[----:B-----5:R-:W-:Y:S02]  /*04a0*/  DFMA R8, R10, R8, R6 ;  /* 0x000000080a08722b */ /* 0x020fe40000000006 */
[----:B------:R-:W5:Y:S04]  /*04b0*/  LDG.E.64 R6, desc[UR16][R2.64+0x18] ;  /* 0x0000181002067981 */ /* 0x000f68000c1e1b00 */
[----:B------:R-:W5:Y:S01]  /*04c0*/  LDG.E.64 R22, desc[UR16][R22.64] ;  /* 0x0000001016167981 */ /* 0x000f62000c1e1b00 */
[----:B------:R-:W-:-:S04]  /*04d0*/  UIADD3 UR4, UPT, UPT, UR4, 0x8, URZ ;  /* 0x0000000804047890 */ /* 0x000fc8000fffe0ff */
[----:B------:R-:W-:Y:S01]  /*04e0*/  UISETP.NE.AND UP0, UPT, UR4, URZ, UPT ;  /* 0x000000ff0400728c */ /* 0x000fe2000bf05270 */
[----:B--2---:R-:W-:-:S08]  /*04f0*/  DFMA R8, R14, R12, R8 ;  /* 0x0000000c0e08722b */ /* 0x004fd00000000008 */
[----:B---3--:R-:W-:-:S08]  /*0500*/  DFMA R8, R20, R16, R8 ;  /* 0x000000101408722b */ /* 0x008fd00000000008 */
[----:B----4-:R-:W-:Y:S01]  /*0510*/  DFMA R4, R4, R24, R8 ;  /* 0x000000180404722b */ /* 0x010fe20000000008 */
[----:B------:R-:W-:-:S07]  /*0520*/  IADD3 R8, P0, PT, R2, 0x40, RZ ;  /* 0x0000004002087810 */ /* 0x000fce0007f1e0ff */
[----:B-----5:R-:W-:Y:S01]  /*0530*/  DFMA R12, R6, R22, R4 ;  /* 0x00000016060c722b */ /* 0x020fe20000000004 */
[----:B------:R-:W-:Y:S02]  /*0540*/  MOV R5, UR19 ;  /* 0x0000001300057c02 */ /* 0x000fe40008000f00 */
[----:B------:R-:W-:-:S03]  /*0550*/  IADD3.X R9, PT, PT, RZ, R3, RZ, P0, !PT ;  /* 0x00000003ff097210 */ /* 0x000fc600007fe4ff */
[----:B------:R-:W-:Y:S01]  /*0560*/  IMAD R18, R5, 0x8, R18 ;  /* 0x0000000805127824 */ /* 0x000fe200078e0212 */
[----:B------:R-:W-:Y:S06]  /*0570*/  BRA.U UP0, `(.L_x_2) ;  /* 0xfffffffd00347547 */ /* 0x000fec000b83ffff */
[----:B------:R-:W-:-:S12]  /*0580*/  ULOP3.LUT UR4, UR19, 0x7ffffff8, URZ, 0xc0, !UPT ;  /* 0x7ffffff813047892 */ /* 0x000fd8000f8ec0ff */
.L_x_1:
[----:B------:R-:W-:-:S04]  /*0590*/  ULOP3.LUT UR6, UR19, 0x7, URZ, 0xc0, !UPT ;  /* 0x0000000713067892 */ /* 0x000fc8000f8ec0ff */
[----:B------:R-:W-:-:S09]  /*05a0*/  UISETP.NE.AND UP0, UPT, UR6, URZ, UPT ;  /* 0x000000ff0600728c */ /* 0x000fd2000bf05270 */
[----:B------:R-:W-:Y:S05]  /*05b0*/  BRA.U !UP0, `(.L_x_0) ;  /* 0x00000005083c7547 */ /* 0x000fea000b800000 */
[----:B------:R-:W-:Y:S01]  /*05c0*/  UISETP.GE.U32.AND UP0, UPT, UR6, 0x4, UPT ;  /* 0x000000040600788c */ /* 0x000fe2000bf06070 */
[----:B------:R-:W-:Y:S01]  /*05d0*/  IMAD R2, R0, UR19, RZ ;  /* 0x0000001300027c24 */ /* 0x000fe2000f8e02ff */
[----:B------:R-:W-:-:S04]  /*05e0*/  ULOP3.LUT UR5, UR19, 0x3, URZ, 0xc0, !UPT ;  /* 0x0000000313057892 */ /* 0x000fc8000f8ec0ff */
[----:B------:R-:W-:-:S03]  /*05f0*/  UISETP.NE.AND UP1, UPT, UR5, URZ, UPT ;  /* 0x000000ff0500728c */ /* 0x000fc6000bf25270 */
[----:B------:R-:W-:Y:S08]  /*0600*/  BRA.U !UP0, `(.L_x_3) ;  /* 0x00000001087c7547 */ /* 0x000ff0000b800000 */
[----:B------:R-:W1:Y:S01]  /*0610*/  LDC.64 R6, c[0x0][0x380] ;  /* 0x0000e000ff067b82 */ /* 0x000e620000000a00 */
[----:B------:R-:W2:Y:S01]  /*0620*/  LDCU.64 UR6, c[0x0][0x380] ;  /* 0x00007000ff0677ac */ /* 0x000ea20008000a00 */
[----:B------:R-:W-:Y:S02]  /*0630*/  MOV R4, UR4 ;  /* 0x0000000400047c02 */ /* 0x000fe40008000f00 */
[C---:B------:R-:W-:Y:S02]  /*0640*/  IADD3 R3, PT, PT, R2.reuse, UR4, RZ ;  /* 0x0000000402037c10 */ /* 0x040fe4000fffe0ff */
[----:B------:R-:W-:Y:S01]  /*0650*/  IADD3 R8, P0, PT, R2, UR4, RZ ;  /* 0x0000000402087c10 */ /* 0x000fe2000ff1e0ff */
[----:B------:R-:W-:Y:S01]  /*0660*/  IMAD R5, R4, UR19, R19 ;  /* 0x0000001304057c24 */ /* 0x000fe2000f8e0213 */
[----:B------:R-:W3:Y:S01]  /*0670*/  LDC.64 R22, c[0x0][0x388] ;  /* 0x0000e200ff167b82 */ /* 0x000ee20000000a00 */
[----:B------:R-:W-:Y:S02]  /*0680*/  MOV R27, UR19 ;  /* 0x00000013001b7c02 */ /* 0x000fe40008000f00 */
[----:B------:R-:W-:Y:S01]  /*0690*/  MOV R29, UR19 ;  /* 0x00000013001d7c02 */ /* 0x000fe20008000f00 */
[----:B-1----:R-:W-:-:S04]  /*06a0*/  IMAD.WIDE.U32 R6, R3, 0x8, R6 ;  /* 0x0000000803067825 */ /* 0x002fc800078e0006 */
[----:B------:R-:W-:Y:S01]  /*06b0*/  IMAD.X R3, RZ, RZ, RZ, P0 ;  /* 0x000000ffff037224 */ /* 0x000fe200000e06ff */
[C---:B--2---:R-:W-:Y:S01]  /*06c0*/  LEA R20, P0, R8.reuse, UR6, 0x3 ;  /* 0x0000000608147c11 */ /* 0x044fe2000f8018ff */
[----:B0-----:R-:W2:Y:S01]  /*06d0*/  LDG.E.64 R6, desc[UR16][R6.64] ;  /* 0x0000001006067981 */ /* 0x001ea2000c1e1b00 */
[----:B---3--:R-:W-:Y:S02]  /*06e0*/  IMAD.WIDE R22, R5, 0x8, R22 ;  /* 0x0000000805167825 */ /* 0x008fe400078e0216 */
[----:B------:R-:W-:-:S03]  /*06f0*/  LEA.HI.X R21, R8, UR7, R3, 0x3, P0 ;  /* 0x0000000708157c11 */ /* 0x000fc600080f1c03 */
[----:B------:R-:W2:Y:S01]  /*0700*/  LDG.E.64 R4, desc[UR16][R22.64] ;  /* 0x0000001016047981 */ /* 0x000ea2000c1e1b00 */
[----:B------:R-:W-:-:S03]  /*0710*/  IMAD.WIDE.U32 R26, R27, 0x8, R22 ;  /* 0x000000081b1a7825 */ /* 0x000fc600078e0016 */
[----:B------:R-:W3:Y:S04]  /*0720*/  LDG.E.64 R8, desc[UR16][R20.64+0x8] ;  /* 0x0000081014087981 */ /* 0x000ee8000c1e1b00 */
[----:B------:R-:W3:Y:S01]  /*0730*/  LDG.E.64 R10, desc[UR16][R26.64] ;  /* 0x000000101a0a7981 */ /* 0x000ee2000c1e1b00 */
[----:B------:R-:W-:-:S03]  /*0740*/  IMAD.WIDE.U32 R28, R29, 0x8, R26 ;  /* 0x000000081d1c7825 */ /* 0x000fc600078e001a */
[----:B------:R-:W4:Y:S01]  /*0750*/  LDG.E.64 R14, desc[UR16][R20.64+0x10] ;  /* 0x00001010140e7981 */ /* 0x000f22000c1e1b00 */
[----:B------:R-:W-:-:S03]  /*0760*/  IMAD.U32 R25, RZ, RZ, UR19 ;  /* 0x00000013ff197e24 */ /* 0x000fc6000f8e00ff */
[----:B------:R-:W4:Y:S01]  /*0770*/  LDG.E.64 R16, desc[UR16][R28.64] ;  /* 0x000000101c107981 */ /* 0x000f22000c1e1b00 */
[----:B------:R-:W-:-:S03]  /*0780*/  IMAD.WIDE.U32 R24, R25, 0x8, R28 ;  /* 0x0000000819187825 */ /* 0x000fc600078e001c */
[----:B------:R-:W5:Y:S04]  /*0790*/  LDG.E.64 R22, desc[UR16][R20.64+0x18] ;  /* 0x0000181014167981 */ /* 0x000f68000c1e1b00 */
[----:B------:R-:W5:Y:S01]  /*07a0*/  LDG.E.64 R24, desc[UR16][R24.64] ;  /* 0x0000001018187981 */ /* 0x000f62000c1e1b00 */
[----:B------:R-:W-:Y:S01]  /*07b0*/  UIADD3 UR4, UPT, UPT, UR4, 0x4, URZ ;  /* 0x0000000404047890 */ /* 0x000fe2000fffe0ff */
[----:B--2---:R-:W-:-:S08]  /*07c0*/  DFMA R4, R6, R4, R12 ;  /* 0x000000040604722b */ /* 0x004fd0000000000c */
[----:B---3--:R-:W-:-:S08]  /*07d0*/  DFMA R4, R8, R10, R4 ;  /* 0x0000000a0804722b */ /* 0x008fd00000000004 */
[----:B----4-:R-:W-:-:S08]  /*07e0*/  DFMA R4, R14, R16, R4 ;  /* 0x000000100e04722b */ /* 0x010fd00000000004 */
[----:B-----5:R-:W-:-:S11]  /*07f0*/  DFMA R12, R22, R24, R4 ;  /* 0x00000018160c722b */ /* 0x020fd60000000004 */
.L_x_3:
[----:B------:R-:W-:Y:S05]  /*0800*/  BRA.U !UP1, `(.L_x_0) ;  /* 0x0000000109a87547 */ /* 0x000fea000b800000 */
[----:B------:R-:W-:Y:S01]  /*0810*/  UISETP.NE.AND UP0, UPT, UR5, 0x1, UPT ;  /* 0x000000010500788c */ /* 0x000fe2000bf05270 */
[----:B------:R-:W-:Y:S01]  /*0820*/  MOV R8, UR4 ;  /* 0x0000000400087c02 */ /* 0x000fe20008000f00 */
[----:B------:R-:W-:Y:S02]  /*0830*/  ULOP3.LUT UR5, UR19, 0x1, URZ, 0xc0, !UPT ;  /* 0x0000000113057892 */ /* 0x000fe4000f8ec0ff */
[----:B------:R-:W-:Y:S02]  /*0840*/  MOV R17, UR19 ;  /* 0x0000001300117c02 */ /* 0x000fe40008000f00 */
[----:B------:R-:W-:Y:S01]  /*0850*/  PLOP3.LUT P1, PT, PT, PT, UP0, 0x80, 0x8 ;  /* 0x000000000008781c */ /* 0x000fe20003f2f008 */
[----:B------:R-:W-:-:S04]  /*0860*/  UISETP.NE.U32.AND UP1, UPT, UR5, 0x1, UPT ;  /* 0x000000010500788c */ /* 0x000fc8000bf25070 */
[----:B------:R-:W1:Y:S02]  /*0870*/  @UP0 LDCU.128 UR8, c[0x0][0x380] ;  /* 0x00007000ff0807ac */ /* 0x000e640008000c00 */
[----:B------:R-:W-:Y:S01]  /*0880*/  PLOP3.LUT P0, PT, PT, PT, UP1, 0x80, 0x8 ;  /* 0x000000000008781c */ /* 0x000fe20003f0f018 */
[----:B------:R-:W2:Y:S04]  /*0890*/  @UP0 LDCU.64 UR6, c[0x0][0x380] ;  /* 0x00007000ff0607ac */ /* 0x000ea80008000a00 */
[----:B------:R-:W3:Y:S01]  /*08a0*/  @!UP1 LDCU.128 UR12, c[0x0][0x380] ;  /* 0x00007000ff0c97ac */ /* 0x000ee20008000c00 */
[----:B------:R-:W-:Y:S01]  /*08b0*/  @P1 IADD3 R3, PT, PT, R2, UR4, RZ ;  /* 0x0000000402031c10 */ /* 0x000fe2000fffe0ff */
[----:B------:R-:W-:Y:S01]  /*08c0*/  @P1 IMAD R9, R8, UR19, R19 ;  /* 0x0000001308091c24 */ /* 0x000fe2000f8e0213 */
[----:B------:R-:W-:Y:S01]  /*08d0*/  @P1 IADD3 R10, P2, PT, R2, UR4, RZ ;  /* 0x00000004020a1c10 */ /* 0x000fe2000ff5e0ff */
[----:B------:R-:W-:Y:S01]  /*08e0*/  @UP0 UIADD3 UR4, UPT, UPT, UR4, 0x2, URZ ;  /* 0x0000000204040890 */ /* 0x000fe2000fffe0ff */
[----:B-1----:R-:W-:Y:S01]  /*08f0*/  MOV R6, UR10 ;  /* 0x0000000a00067c02 */ /* 0x002fe20008000f00 */
[----:B------:R-:W-:Y:S01]  /*0900*/  IMAD.U32 R7, RZ, RZ, UR11 ;  /* 0x0000000bff077e24 */ /* 0x000fe2000f8e00ff */
[----:B------:R-:W-:Y:S01]  /*0910*/  MOV R5, UR9 ;  /* 0x0000000900057c02 */ /* 0x000fe20008000f00 */
[----:B------:R-:W-:-:S02]  /*0920*/  IMAD.U32 R4, RZ, RZ, UR8 ;  /* 0x00000008ff047e24 */ /* 0x000fc4000f8e00ff */
[----:B------:R-:W-:-:S04]  /*0930*/  @P1 IMAD.WIDE R6, R9, 0x8, R6 ;  /* 0x0000000809061825 */ /* 0x000fc800078e0206 */
[----:B------:R-:W-:Y:S01]  /*0940*/  @P1 IMAD.WIDE.U32 R4, R3, 0x8, R4 ;  /* 0x0000000803041825 */ /* 0x000fe200078e0004 */
[----:B------:R-:W-:Y:S02]  /*0950*/  @P1 IADD3.X R3, PT, PT, RZ, RZ, RZ, P2, !PT ;  /* 0x000000ffff031210 */ /* 0x000fe400017fe4ff */
[C---:B--2---:R-:W-:Y:S01]  /*0960*/  @P1 LEA R8, P2, R10.reuse, UR6, 0x3 ;  /* 0x000000060a081c11 */ /* 0x044fe2000f8418ff */
[----:B------:R-:W-:Y:S01]  /*0970*/  @P1 IMAD.WIDE.U32 R16, R17, 0x8, R6 ;  /* 0x0000000811101825 */ /* 0x000fe200078e0006 */
[----:B------:R-:W-:Y:S01]  /*0980*/  MOV R18, UR4 ;  /* 0x0000000400127c02 */ /* 0x000fe20008000f00 */
[----:B0-----:R-:W2:Y:S01]  /*0990*/  @P1 LDG.E.64 R4, desc[UR16][R4.64] ;  /* 0x0000001004041981 */ /* 0x001ea2000c1e1b00 */
[----:B------:R-:W-:-:S03]  /*09a0*/  @P1 LEA.HI.X R9, R10, UR7, R3, 0x3, P2 ;  /* 0x000000070a091c11 */ /* 0x000fc600090f1c03 */
[----:B------:R-:W2:Y:S01]  /*09b0*/  @P1 LDG.E.64 R6, desc[UR16][R6.64] ;  /* 0x0000001006061981 */ /* 0x000ea2000c1e1b00 */
[----:B---3--:R-:W-:Y:S01]  /*09c0*/  MOV R15, UR13 ;  /* 0x0000000d000f7c02 */ /* 0x008fe20008000f00 */
[----:B------:R-:W-:Y:S01]  /*09d0*/  IMAD.U32 R14, RZ, RZ, UR12 ;  /* 0x0000000cff0e7e24 */ /* 0x000fe2000f8e00ff */
[----:B------:R-:W-:Y:S01]  /*09e0*/  MOV R11, UR15 ;  /* 0x0000000f000b7c02 */ /* 0x000fe20008000f00 */
[----:B------:R-:W-:Y:S01]  /*09f0*/  IMAD.U32 R10, RZ, RZ, UR14 ;  /* 0x0000000eff0a7e24 */ /* 0x000fe2000f8e00ff */
[----:B------:R-:W-:Y:S01]  /*0a00*/  @!P0 IADD3 R21, PT, PT, R2, UR4, RZ ;  /* 0x0000000402158c10 */ /* 0x000fe2000fffe0ff */
[----:B------:R-:W-:Y:S01]  /*0a10*/  @!P0 IMAD R23, R18, UR19, R19 ;  /* 0x0000001312178c24 */ /* 0x000fe2000f8e0213 */
[----:B------:R-:W3:Y:S04]  /*0a20*/  @P1 LDG.E.64 R2, desc[UR16][R16.64] ;  /* 0x0000001010021981 */ /* 0x000ee8000c1e1b00 */
[----:B------:R-:W3:Y:S01]  /*0a30*/  @P1 LDG.E.64 R8, desc[UR16][R8.64+0x8] ;  /* 0x0000081008081981 */ /* 0x000ee2000c1e1b00 */
[----:B------:R-:W-:-:S04]  /*0a40*/  @!P0 IMAD.WIDE.U32 R14, R21, 0x8, R14 ;  /* 0x00000008150e8825 */ /* 0x000fc800078e000e */
[----:B------:R-:W-:Y:S02]  /*0a50*/  @!P0 IMAD.WIDE R10, R23, 0x8, R10 ;  /* 0x00000008170a8825 */ /* 0x000fe400078e020a */
[----:B------:R-:W4:Y:S04]  /*0a60*/  @!P0 LDG.E.64 R14, desc[UR16][R14.64] ;  /* 0x000000100e0e8981 */ /* 0x000f28000c1e1b00 */
[----:B------:R-:W4:Y:S01]  /*0a70*/  @!P0 LDG.E.64 R10, desc[UR16][R10.64] ;  /* 0x000000100a0a8981 */ /* 0x000f22000c1e1b00 */
[----:B--2---:R-:W-:-:S08]  /*0a80*/  @P1 DFMA R4, R4, R6, R12 ;  /* 0x000000060404122b */ /* 0x004fd0000000000c */
[----:B---3--:R-:W-:-:S08]  /*0a90*/  @P1 DFMA R12, R8, R2, R4 ;  /* 0x00000002080c122b */ /* 0x008fd00000000004 */
[----:B----4-:R-:W-:-:S11]  /*0aa0*/  @!P0 DFMA R12, R14, R10, R12 ;  /* 0x0000000a0e0c822b */ /* 0x010fd6000000000c */
.L_x_0:
[----:B------:R-:W1:Y:S01]  /*0ab0*/  LDC.64 R2, c[0x0][0x390] ;  /* 0x0000e400ff027b82 */ /* 0x000e620000000a00 */
[----:B------:R-:W-:-:S04]  /*0ac0*/  IMAD R19, R0, UR19, R19 ;  /* 0x0000001300137c24 */ /* 0x000fc8000f8e0213 */
[----:B-1----:R-:W-:-:S05]  /*0ad0*/  IMAD.WIDE R2, R19, 0x8, R2 ;  /* 0x0000000813027825 */ /* 0x002fca00078e0202 */
[----:B0-----:R-:W-:Y:S01]  /*0ae0*/  STG.E.64 desc[UR16][R2.64], R12 ;  /* 0x0000000c02007986 */ /* 0x001fe2000c101b10 */
[----:B------:R-:W-:Y:S05]  /*0af0*/  EXIT ;  /* 0x000000000000794d */ /* 0x000fea0003800000 */
.L_x_4:
[----:B------:R-:W-:-:S00]  /*0b00*/  BRA `(.L_x_4) ;  /* 0xfffffffc00fc7947 */ /* 0x000fc0000383ffff */
[----:B------:R-:W-:-:S00]  /*0b10*/  NOP ;  /* 0x0000000000007918 */ /* 0x000fc00000000000 */
        /* <DEDUP_REMOVED lines=14> */
.L_x_74:


//--------------------- .text._Z6concatPdS_iii    --------------------------
	.section	.text._Z6concatPdS_iii,"ax",@progbits
	.align	128
        .global         _Z6concatPdS_iii
        .type           _Z6concatPdS_iii,@function
        .size           _Z6concatPdS_iii,(.L_x_75 - _Z6concatPdS_iii)
        .other          _Z6concatPdS_iii,@"STO_CUDA_ENTRY STV_DEFAULT"
_Z6concatPdS_iii:
.text._Z6concatPdS_iii:
[----:B------:R-:W-:Y:S01]  /*0000*/  LDC R1, c[0x0][0x37c] ;  /* 0x0000df00ff017b82 */ /* 0x000fe20000000800 */
[----:B------:R-:W0:Y:S01]  /*0010*/  S2R R4, SR_TID.Y ;  /* 0x0000000000047919 */ /* 0x000e220000002200 */
[----:B------:R-:W1:Y:S01]  /*0020*/  LDCU UR4, c[0x0][0x360] ;  /* 0x00006c00ff0477ac */ /* 0x000e620008000800 */
[----:B------:R-:W0:Y:S01]  /*0030*/  S2R R5, SR_CTAID.Y ;  /* 0x0000000000057919 */ /* 0x000e220000002600 */
[----:B------:R-:W0:Y:S01]  /*0040*/  LDCU UR5, c[0x0][0x364] ;  /* 0x00006c80ff0577ac */ /* 0x000e220008000800 */
[----:B------:R-:W1:Y:S01]  /*0050*/  S2R R0, SR_TID.X ;  /* 0x0000000000007919 */ /* 0x000e620000002100 */
[----:B------:R-:W2:Y:S01]  /*0060*/  LDCU.64 UR8, c[0x0][0x390] ;  /* 0x00007200ff0877ac */ /* 0x000ea20008000a00 */
[----:B------:R-:W1:Y:S01]  /*0070*/  S2R R3, SR_CTAID.X ;  /* 0x0000000000037919 */ /* 0x000e620000002500 */
[----:B------:R-:W3:Y:S01]  /*0080*/  LDCU UR6, c[0x0][0x368] ;  /* 0x00006d00ff0677ac */ /* 0x000ee20008000800 */
[----:B------:R-:W3:Y:S01]  /*0090*/  S2R R7, SR_TID.Z ;  /* 0x0000000000077919 */ /* 0x000ee20000002300 */
[----:B------:R-:W4:Y:S01]  /*00a0*/  LDCU UR7, c[0x0][0x398] ;  /* 0x00007300ff0777ac */ /* 0x000f220008000800 */
[----:B------:R-:W3:Y:S01]  /*00b0*/  S2R R2, SR_CTAID.Z ;  /* 0x0000000000027919 */ /* 0x000ee20000002700 */
[----:B0-----:R-:W-:-:S05]  /*00c0*/  IMAD R4, R5, UR5, R4 ;  /* 0x0000000505047c24 */ /* 0x001fca000f8e0204 */
[----:B--2---:R-:W-:Y:S01]  /*00d0*/  ISETP.GE.AND P0, PT, R4, UR8, PT ;  /* 0x0000000804007c0c */ /* 0x004fe2000bf06270 */
[----:B-1----:R-:W-:-:S05]  /*00e0*/  IMAD R0, R3, UR4, R0 ;  /* 0x0000000403007c24 */ /* 0x002fca000f8e0200 */
[----:B----4-:R-:W-:Y:S01]  /*00f0*/  ISETP.GE.OR P0, PT, R0, UR7, P0 ;  /* 0x0000000700007c0c */ /* 0x010fe20008706670 */
[----:B---3--:R-:W-:-:S05]  /*0100*/  IMAD R7, R2, UR6, R7 ;  /* 0x0000000602077c24 */ /* 0x008fca000f8e0207 */
[----:B------:R-:W-:-:S13]  /*0110*/  ISETP.GE.OR P0, PT, R7, UR9, P0 ;  /* 0x0000000907007c0c */ /* 0x000fda0008706670 */
[----:B------:R-:W-:Y:S05]  /*0120*/  @P0 EXIT ;  /* 0x000000000000094d */ /* 0x000fea0003800000 */
[----:B------:R-:W0:Y:S01]  /*0130*/  LDC.64 R2, c[0x0][0x380] ;  /* 0x0000e000ff027b82 */ /* 0x000e220000000a00 */
[----:B------:R-:W-:Y:S01]  /*0140*/  IMAD R6, R4, UR9, RZ ;  /* 0x0000000904067c24 */ /* 0x000fe2000f8e02ff */
[----:B------:R-:W1:Y:S01]  /*0150*/  LDCU.64 UR4, c[0x0][0x358] ;  /* 0x00006b00ff0477ac */ /* 0x000e620008000a00 */
[----:B------:R-:W-:-:S03]  /*0160*/  IMAD R4, R0, UR8, RZ ;  /* 0x0000000800047c24 */ /* 0x000fc6000f8e02ff */
[----:B------:R-:W-:-:S05]  /*0170*/  IADD3 R5, PT, PT, R7, R6, RZ ;  /* 0x0000000607057210 */ /* 0x000fca0007ffe0ff */
[----:B------:R-:W-:-:S04]  /*0180*/  IMAD R5, R4, UR9, R5 ;  /* 0x0000000904057c24 */ /* 0x000fc8000f8e0205 */
[----:B0-----:R-:W-:Y:S02]  /*0190*/  IMAD.WIDE R2, R5, 0x8, R2 ;  /* 0x0000000805027825 */ /* 0x001fe400078e0202 */
[----:B------:R-:W0:Y:S04]  /*01a0*/  LDC.64 R4, c[0x0][0x388] ;  /* 0x0000e200ff047b82 */ /* 0x000e280000000a00 */
[----:B-1----:R-:W2:Y:S01]  /*01b0*/  LDG.E.64 R2, desc[UR4][R2.64] ;  /* 0x0000000402027981 */ /* 0x002ea2000c1e1b00 */
[----:B------:R-:W-:-:S04]  /*01c0*/  IMAD R7, R0, UR9, R7 ;  /* 0x0000000900077c24 */ /* 0x000fc8000f8e0207 */
[----:B------:R-:W-:-:S04]  /*01d0*/  IMAD R7, R6, UR7, R7 ;  /* 0x0000000706077c24 */ /* 0x000fc8000f8e0207 */
[----:B0-----:R-:W-:-:S05]  /*01e0*/  IMAD.WIDE R4, R7, 0x8, R4 ;  /* 0x0000000807047825 */ /* 0x001fca00078e0204 */
[----:B--2---:R-:W-:Y:S01]  /*01f0*/  STG.E.64 desc[UR4][R4.64], R2 ;  /* 0x0000000204007986 */ /* 0x004fe2000c101b04 */
[----:B------:R-:W-:Y:S05]  /*0200*/  EXIT ;  /* 0x000000000000794d */ /* 0x000fea0003800000 */
.L_x_5:
        /* <DEDUP_REMOVED lines=15> */
.L_x_75:


//--------------------- .text._Z6matmulPdS_S_iii  --------------------------
	.section	.text._Z6matmulPdS_S_iii,"ax",@progbits
	.align	128
        .global         _Z6matmulPdS_S_iii
        .type           _Z6matmulPdS_S_iii,@function
        .size           _Z6matmulPdS_S_iii,(.L_x_76 - _Z6matmulPdS_S_iii)
        .other          _Z6matmulPdS_S_iii,@"STO_CUDA_ENTRY STV_DEFAULT"
_Z6matmulPdS_S_iii:
.text._Z6matmulPdS_S_iii:
[----:B------:R-:W-:Y:S01]  /*0000*/  LDC R1, c[0x0][0x37c] ;  /* 0x0000df00ff017b82 */ /* 0x000fe20000000800 */
[----:B------:R-:W0:Y:S07]  /*0010*/  S2R R26, SR_TID.Y ;  /* 0x00000000001a7919 */ /* 0x000e2e0000002200 */
[----:B------:R-:W1:Y:S01]  /*0020*/  S2UR UR5, SR_CTAID.Y ;  /* 0x00000000000579c3 */ /* 0x000e620000002600 */
[----:B------:R-:W2:Y:S01]  /*0030*/  LDCU UR6, c[0x0][0x360] ;  /* 0x00006c00ff0677ac */ /* 0x000ea20008000800 */
[----:B------:R-:W2:Y:S01]  /*0040*/  S2R R3, SR_TID.X ;  /* 0x0000000000037919 */ /* 0x000ea20000002100 */
[----:B------:R-:W1:Y:S01]  /*0050*/  LDCU UR4, c[0x0][0x364] ;  /* 0x00006c80ff0477ac */ /* 0x000e620008000800 */
[----:B------:R-:W2:Y:S04]  /*0060*/  S2R R2, SR_CTAID.X ;  /* 0x0000000000027919 */ /* 0x000ea80000002500 */
[----:B------:R-:W3:Y:S01]  /*0070*/  LDC.64 R8, c[0x0][0x398] ;  /* 0x0000e600ff087b82 */ /* 0x000ee20000000a00 */
[----:B------:R-:W4:Y:S01]  /*0080*/  LDCU UR7, c[0x0][0x368] ;  /* 0x00006d00ff0777ac */ /* 0x000f220008000800 */
[----:B------:R-:W4:Y:S01]  /*0090*/  S2R R5, SR_TID.Z ;  /* 0x0000000000057919 */ /* 0x000f220000002300 */
[----:B------:R-:W5:Y:S01]  /*00a0*/  LDCU UR8, c[0x0][0x3a0] ;  /* 0x00007400ff0877ac */ /* 0x000f620008000800 */
[----:B------:R-:W4:Y:S01]  /*00b0*/  S2R R4, SR_CTAID.Z ;  /* 0x0000000000047919 */ /* 0x000f220000002700 */
[----:B-1----:R-:W-:-:S06]  /*00c0*/  UIMAD UR4, UR4, UR5, URZ ;  /* 0x00000005040472a4 */ /* 0x002fcc000f8e02ff */
[----:B0-----:R-:W-:-:S04]  /*00d0*/  IADD3 R0, PT, PT, R26, UR4, RZ ;  /* 0x000000041a007c10 */ /* 0x001fc8000fffe0ff */
[----:B---3--:R-:W-:Y:S01]  /*00e0*/  ISETP.GE.AND P0, PT, R0, R9, PT ;  /* 0x000000090000720c */ /* 0x008fe20003f06270 */
[----:B--2---:R-:W-:-:S05]  /*00f0*/  IMAD R3, R2, UR6, R3 ;  /* 0x0000000602037c24 */ /* 0x004fca000f8e0203 */
[----:B-----5:R-:W-:Y:S01]  /*0100*/  ISETP.GE.OR P0, PT, R3, UR8, P0 ;  /* 0x0000000803007c0c */ /* 0x020fe20008706670 */
[----:B----4-:R-:W-:-:S05]  /*0110*/  IMAD R5, R4, UR7, R5 ;  /* 0x0000000704057c24 */ /* 0x010fca000f8e0205 */
[----:B------:R-:W-:-:S13]  /*0120*/  ISETP.GE.OR P0, PT, R5, R8, P0 ;  /* 0x000000080500720c */ /* 0x000fda0000706670 */
[----:B------:R-:W-:Y:S05]  /*0130*/  @P0 EXIT ;  /* 0x000000000000094d */ /* 0x000fea0003800000 */
[C---:B------:R-:W-:Y:S01]  /*0140*/  ISETP.GE.U32.AND P1, PT, R8.reuse, 0x8, PT ;  /* 0x000000080800780c */ /* 0x040fe20003f26070 */
[-C--:B------:R-:W-:Y:S01]  /*0150*/  IMAD R5, R3, R8.reuse, R5 ;  /* 0x0000000803057224 */ /* 0x080fe200078e0205 */
[----:B------:R-:W-:Y:S01]  /*0160*/  LOP3.LUT R2, R8, 0x7, RZ, 0xc0, !PT ;  /* 0x0000000708027812 */ /* 0x000fe200078ec0ff */
[----:B------:R-:W0:Y:S01]  /*0170*/  LDCU.64 UR6, c[0x0][0x358] ;  /* 0x00006b00ff0677ac */ /* 0x000e220008000a00 */
[----:B------:R-:W-:Y:S01]  /*0180*/  HFMA2 R4, -RZ, RZ, 0, 0 ;  /* 0x00000000ff047431 */ /* 0x000fe200000001ff */
[----:B------:R-:W-:Y:S02]  /*0190*/  CS2R R14, SRZ ;  /* 0x00000000000e7805 */ /* 0x000fe4000001ff00 */
[----:B------:R-:W-:Y:S01]  /*01a0*/  ISETP.NE.AND P0, PT, R2, RZ, PT ;  /* 0x000000ff0200720c */ /* 0x000fe20003f05270 */
[----:B------:R-:W-:-:S05]  /*01b0*/  IMAD R7, R5, R8, RZ ;  /* 0x0000000805077224 */ /* 0x000fca00078e02ff */
[----:B------:R-:W-:Y:S07]  /*01c0*/  @!P1 BRA `(.L_x_6) ;  /* 0x0000000000bc9947 */ /* 0x000fee0003800000 */
[----:B------:R-:W-:Y:S01]  /*01d0*/  IMAD R6, R9, R8, RZ ;  /* 0x0000000809067224 */ /* 0x000fe200078e02ff */
[----:B------:R-:W-:Y:S02]  /*01e0*/  LOP3.LUT R4, R8, 0x7ffffff8, RZ, 0xc0, !PT ;  /* 0x7ffffff808047812 */ /* 0x000fe400078ec0ff */
[----:B------:R-:W-:Y:S01]  /*01f0*/  CS2R R14, SRZ ;  /* 0x00000000000e7805 */ /* 0x000fe2000001ff00 */
[----:B------:R-:W-:Y:S01]  /*0200*/  IMAD R26, R3, R6, R26 ;  /* 0x00000006031a7224 */ /* 0x000fe200078e021a */
[----:B------:R-:W-:Y:S02]  /*0210*/  MOV R6, R7 ;  /* 0x0000000700067202 */ /* 0x000fe40000000f00 */
[----:B------:R-:W-:Y:S02]  /*0220*/  IADD3 R27, PT, PT, -R4, RZ, RZ ;  /* 0x000000ff041b7210 */ /* 0x000fe40007ffe1ff */
[----:B------:R-:W-:-:S07]  /*0230*/  IADD3 R26, PT, PT, R26, UR4, RZ ;  /* 0x000000041a1a7c10 */ /* 0x000fce000fffe0ff */
.L_x_7:
[----:B------:R-:W1:Y:S08]  /*0240*/  LDC.64 R24, c[0x0][0x380] ;  /* 0x0000e000ff187b82 */ /* 0x000e700000000a00 */
[----:B------:R-:W2:Y:S01]  /*0250*/  LDC.64 R20, c[0x0][0x388] ;  /* 0x0000e200ff147b82 */ /* 0x000ea20000000a00 */
[----:B-1----:R-:W-:-:S05]  /*0260*/  IMAD.WIDE R24, R6, 0x8, R24 ;  /* 0x0000000806187825 */ /* 0x002fca00078e0218 */
[----:B0-----:R-:W3:Y:S01]  /*0270*/  LDG.E.64 R12, desc[UR6][R24.64] ;  /* 0x00000006180c7981 */ /* 0x001ee2000c1e1b00 */
[----:B--2---:R-:W-:-:S03]  /*0280*/  IMAD.WIDE R20, R26, 0x8, R20 ;  /* 0x000000081a147825 */ /* 0x004fc600078e0214 */
[----:B------:R-:W2:Y:S04]  /*0290*/  LDG.E.64 R10, desc[UR6][R24.64+0x8] ;  /* 0x00000806180a7981 */ /* 0x000ea8000c1e1b00 */
[----:B------:R-:W3:Y:S01]  /*02a0*/  LDG.E.64 R18, desc[UR6][R20.64] ;  /* 0x0000000614127981 */ /* 0x000ee2000c1e1b00 */
[----:B------:R-:W-:-:S05]  /*02b0*/  IMAD.WIDE R28, R9, 0x8, R20 ;  /* 0x00000008091c7825 */ /* 0x000fca00078e0214 */
[----:B------:R-:W2:Y:S01]  /*02c0*/  LDG.E.64 R16, desc[UR6][R28.64] ;  /* 0x000000061c107981 */ /* 0x000ea2000c1e1b00 */
[----:B------:R-:W-:Y:S01]  /*02d0*/  IMAD.WIDE R22, R9, 0x8, R28 ;  /* 0x0000000809167825 */ /* 0x000fe200078e021c */
[----:B---3--:R-:W-:Y:S02]  /*02e0*/  DFMA R18, R12, R18, R14 ;  /* 0x000000120c12722b */ /* 0x008fe4000000000e */
[----:B------:R-:W3:Y:S04]  /*02f0*/  LDG.E.64 R14, desc[UR6][R24.64+0x10] ;  /* 0x00001006180e7981 */ /* 0x000ee8000c1e1b00 */
[----:B------:R0:W3:Y:S02]  /*0300*/  LDG.E.64 R12, desc[UR6][R22.64] ;  /* 0x00000006160c7981 */ /* 0x0000e4000c1e1b00 */
[----:B--2---:R-:W-:-:S02]  /*0310*/  DFMA R16, R10, R16, R18 ;  /* 0x000000100a10722b */ /* 0x004fc40000000012 */
[----:B------:R-:W2:Y:S01]  /*0320*/  LDG.E.64 R10, desc[UR6][R24.64+0x18] ;  /* 0x00001806180a7981 */ /* 0x000ea2000c1e1b00 */
[----:B0-----:R-:W-:-:S05]  /*0330*/  IMAD.WIDE R22, R9, 0x8, R22 ;  /* 0x0000000809167825 */ /* 0x001fca00078e0216 */
[----:B------:R-:W2:Y:S01]  /*0340*/  LDG.E.64 R18, desc[UR6][R22.64] ;  /* 0x0000000616127981 */ /* 0x000ea2000c1e1b00 */
[C---:B------:R-:W-:Y:S01]  /*0350*/  IMAD.WIDE R20, R9.reuse, 0x8, R22 ;  /* 0x0000000809147825 */ /* 0x040fe200078e0216 */
[----:B---3--:R-:W-:Y:S02]  /*0360*/  DFMA R12, R14, R12, R16 ;  /* 0x0000000c0e0c722b */ /* 0x008fe40000000010 */
[----:B------:R-:W3:Y:S04]  /*0370*/  LDG.E.64 R22, desc[UR6][R24.64+0x38] ;  /* 0x0000380618167981 */ /* 0x000ee8000c1e1b00 */
[----:B------:R-:W4:Y:S04]  /*0380*/  LDG.E.64 R16, desc[UR6][R24.64+0x20] ;  /* 0x0000200618107981 */ /* 0x000f28000c1e1b00 */
[----:B------:R-:W4:Y:S01]  /*0390*/  LDG.E.64 R14, desc[UR6][R20.64] ;  /* 0x00000006140e7981 */ /* 0x000f22000c1e1b00 */
[----:B------:R-:W-:Y:S01]  /*03a0*/  IMAD.WIDE R28, R9, 0x8, R20 ;  /* 0x00000008091c7825 */ /* 0x000fe200078e0214 */
[----:B--2---:R-:W-:-:S02]  /*03b0*/  DFMA R18, R10, R18, R12 ;  /* 0x000000120a12722b */ /* 0x004fc4000000000c */
[----:B------:R-:W2:Y:S04]  /*03c0*/  LDG.E.64 R10, desc[UR6][R24.64+0x28] ;  /* 0x00002806180a7981 */ /* 0x000ea8000c1e1b00 */
[----:B------:R0:W2:Y:S02]  /*03d0*/  LDG.E.64 R12, desc[UR6][R28.64] ;  /* 0x000000061c0c7981 */ /* 0x0000a4000c1e1b00 */
[----:B0-----:R-:W-:-:S04]  /*03e0*/  IMAD.WIDE R28, R9, 0x8, R28 ;  /* 0x00000008091c7825 */ /* 0x001fc800078e021c */
[----:B------:R-:W-:-:S06]  /*03f0*/  IMAD.WIDE R20, R9, 0x8, R28 ;  /* 0x0000000809147825 */ /* 0x000fcc00078e021c */
[----:B------:R-:W3:Y:S01]  /*0400*/  LDG.E.64 R20, desc[UR6][R20.64] ;  /* 0x0000000614147981 */ /* 0x000ee2000c1e1b00 */
[----:B----4-:R-:W-:-:S03]  /*0410*/  DFMA R14, R16, R14, R18 ;  /* 0x0000000e100e722b */ /* 0x010fc60000000012 */
[----:B------:R-:W4:Y:S04]  /*0420*/  LDG.E.64 R16, desc[UR6][R24.64+0x30] ;  /* 0x0000300618107981 */ /* 0x000f28000c1e1b00 */
[----:B------:R-:W4:Y:S01]  /*0430*/  LDG.E.64 R18, desc[UR6][R28.64] ;  /* 0x000000061c127981 */ /* 0x000f22000c1e1b00 */
[----:B------:R-:W-:Y:S01]  /*0440*/  IADD3 R27, PT, PT, R27, 0x8, RZ ;  /* 0x000000081b1b7810 */ /* 0x000fe20007ffe0ff */
[----:B--2---:R-:W-:-:S03]  /*0450*/  DFMA R10, R10, R12, R14 ;  /* 0x0000000c0a0a722b */ /* 0x004fc6000000000e */
[----:B------:R-:W-:Y:S02]  /*0460*/  ISETP.NE.AND P1, PT, R27, RZ, PT ;  /* 0x000000ff1b00720c */ /* 0x000fe40003f25270 */
[----:B------:R-:W-:Y:S02]  /*0470*/  IADD3 R6, PT, PT, R6, 0x8, RZ ;  /* 0x0000000806067810 */ /* 0x000fe40007ffe0ff */
[----:B------:R-:W-:Y:S01]  /*0480*/  LEA R26, R9, R26, 0x3 ;  /* 0x0000001a091a7211 */ /* 0x000fe200078e18ff */
[----:B----4-:R-:W-:-:S08]  /*0490*/  DFMA R10, R16, R18, R10 ;  /* 0x00000012100a722b */ /* 0x010fd0000000000a */
[----:B---3--:R-:W-:Y:S01]  /*04a0*/  DFMA R14, R22, R20, R10 ;  /* 0x00000014160e722b */ /* 0x008fe2000000000a */
[----:B------:R-:W-:Y:S10]  /*04b0*/  @P1 BRA `(.L_x_7) ;  /* 0xfffffffc00601947 */ /* 0x000ff4000383ffff */
.L_x_6:
[----:B------:R-:W-:Y:S05]  /*04c0*/  @!P0 BRA `(.L_x_8) ;  /* 0x0000000000e08947 */ /* 0x000fea0003800000 */
[----:B------:R-:W-:Y:S02]  /*04d0*/  ISETP.GE.U32.AND P0, PT, R2, 0x4, PT ;  /* 0x000000040200780c */ /* 0x000fe40003f06070 */
[----:B------:R-:W-:-:S04]  /*04e0*/  LOP3.LUT R6, R8, 0x3, RZ, 0xc0, !PT ;  /* 0x0000000308067812 */ /* 0x000fc800078ec0ff */
[----:B------:R-:W-:-:S07]  /*04f0*/  ISETP.NE.AND P1, PT, R6, RZ, PT ;  /* 0x000000ff0600720c */ /* 0x000fce0003f25270 */
[----:B------:R-:W-:Y:S06]  /*0500*/  @!P0 BRA `(.L_x_9) ;  /* 0x00000000005c8947 */ /* 0x000fec0003800000 */
[----:B------:R-:W1:Y:S01]  /*0510*/  LDC.64 R28, c[0x0][0x380] ;  /* 0x0000e000ff1c7b82 */ /* 0x000e620000000a00 */
[----:B------:R-:W-:Y:S01]  /*0520*/  IMAD R2, R3, R8, R4 ;  /* 0x0000000803027224 */ /* 0x000fe200078e0204 */
[----:B------:R-:W-:-:S03]  /*0530*/  IADD3 R11, PT, PT, R7, R4, RZ ;  /* 0x00000004070b7210 */ /* 0x000fc60007ffe0ff */
[----:B------:R-:W-:-:S03]  /*0540*/  IMAD R17, R2, R9, R0 ;  /* 0x0000000902117224 */ /* 0x000fc600078e0200 */
[----:B------:R-:W2:Y:S01]  /*0550*/  LDC.64 R12, c[0x0][0x388] ;  /* 0x0000e200ff0c7b82 */ /* 0x000ea20000000a00 */
[----:B-1----:R-:W-:-:S05]  /*0560*/  IMAD.WIDE R28, R11, 0x8, R28 ;  /* 0x000000080b1c7825 */ /* 0x002fca00078e021c */
[----:B0-----:R-:W3:Y:S01]  /*0570*/  LDG.E.64 R26, desc[UR6][R28.64] ;  /* 0x000000061c1a7981 */ /* 0x001ee2000c1e1b00 */
[----:B--2---:R-:W-:-:S05]  /*0580*/  IMAD.WIDE R12, R17, 0x8, R12 ;  /* 0x00000008110c7825 */ /* 0x004fca00078e020c */
[----:B------:R-:W3:Y:S01]  /*0590*/  LDG.E.64 R10, desc[UR6][R12.64] ;  /* 0x000000060c0a7981 */ /* 0x000ee2000c1e1b00 */
[----:B------:R-:W-:-:S05]  /*05a0*/  IMAD.WIDE R18, R9, 0x8, R12 ;  /* 0x0000000809127825 */ /* 0x000fca00078e020c */
[----:B------:R-:W2:Y:S01]  /*05b0*/  LDG.E.64 R16, desc[UR6][R18.64] ;  /* 0x0000000612107981 */ /* 0x000ea2000c1e1b00 */
[----:B------:R-:W-:-:S03]  /*05c0*/  IMAD.WIDE R22, R9, 0x8, R18 ;  /* 0x0000000809167825 */ /* 0x000fc600078e0212 */
[----:B------:R-:W2:Y:S04]  /*05d0*/  LDG.E.64 R12, desc[UR6][R28.64+0x8] ;  /* 0x000008061c0c7981 */ /* 0x000ea8000c1e1b00 */
[----:B------:R-:W4:Y:S01]  /*05e0*/  LDG.E.64 R20, desc[UR6][R22.64] ;  /* 0x0000000616147981 */ /* 0x000f22000c1e1b00 */
[----:B------:R-:W-:-:S03]  /*05f0*/  IMAD.WIDE R24, R9, 0x8, R22 ;  /* 0x0000000809187825 */ /* 0x000fc600078e0216 */
[----:B------:R-:W4:Y:S04]  /*0600*/  LDG.E.64 R18, desc[UR6][R28.64+0x10] ;  /* 0x000010061c127981 */ /* 0x000f28000c1e1b00 */
[----:B------:R-:W5:Y:S04]  /*0610*/  LDG.E.64 R24, desc[UR6][R24.64] ;  /* 0x0000000618187981 */ /* 0x000f68000c1e1b00 */
[----:B------:R-:W5:Y:S01]  /*0620*/  LDG.E.64 R22, desc[UR6][R28.64+0x18] ;  /* 0x000018061c167981 */ /* 0x000f62000c1e1b00 */
[----:B------:R-:W-:Y:S01]  /*0630*/  IADD3 R4, PT, PT, R4, 0x4, RZ ;  /* 0x0000000404047810 */ /* 0x000fe20007ffe0ff */
[----:B---3--:R-:W-:-:S08]  /*0640*/  DFMA R10, R26, R10, R14 ;  /* 0x0000000a1a0a722b */ /* 0x008fd0000000000e */
[----:B--2---:R-:W-:-:S08]  /*0650*/  DFMA R10, R12, R16, R10 ;  /* 0x000000100c0a722b */ /* 0x004fd0000000000a */
[----:B----4-:R-:W-:-:S08]  /*0660*/  DFMA R10, R18, R20, R10 ;  /* 0x00000014120a722b */ /* 0x010fd0000000000a */
[----:B-----5:R-:W-:-:S11]  /*0670*/  DFMA R14, R22, R24, R10 ;  /* 0x00000018160e722b */ /* 0x020fd6000000000a */
.L_x_9:
[----:B------:R-:W-:Y:S05]  /*0680*/  @!P1 BRA `(.L_x_8) ;  /* 0x0000000000709947 */ /* 0x000fea0003800000 */
[----:B------:R-:W1:Y:S01]  /*0690*/  LDC.64 R20, c[0x0][0x380] ;  /* 0x0000e000ff147b82 */ /* 0x000e620000000a00 */
[----:B------:R-:W-:Y:S02]  /*06a0*/  ISETP.NE.AND P0, PT, R6, 0x1, PT ;  /* 0x000000010600780c */ /* 0x000fe40003f05270 */
[----:B------:R-:W-:-:S04]  /*06b0*/  LOP3.LUT R6, R8, 0x1, RZ, 0xc0, !PT ;  /* 0x0000000108067812 */ /* 0x000fc800078ec0ff */
[----:B------:R-:W-:Y:S01]  /*06c0*/  ISETP.NE.U32.AND P1, PT, R6, 0x1, PT ;  /* 0x000000010600780c */ /* 0x000fe20003f25070 */
[----:B------:R-:W2:Y:S06]  /*06d0*/  LDC.64 R12, c[0x0][0x388] ;  /* 0x0000e200ff0c7b82 */ /* 0x000eac0000000a00 */
[----:B------:R-:W-:Y:S01]  /*06e0*/  @P0 IMAD R2, R3, R8, R4 ;  /* 0x0000000803020224 */ /* 0x000fe200078e0204 */
[----:B------:R-:W-:Y:S01]  /*06f0*/  @P0 IADD3 R19, PT, PT, R7, R4, RZ ;  /* 0x0000000407130210 */ /* 0x000fe20007ffe0ff */
[----:B------:R-:W3:Y:S01]  /*0700*/  LDC.64 R16, c[0x0][0x380] ;  /* 0x0000e000ff107b82 */ /* 0x000ee20000000a00 */
[----:B------:R-:W-:Y:S01]  /*0710*/  @P0 IADD3 R4, PT, PT, R4, 0x2, RZ ;  /* 0x0000000204040810 */ /* 0x000fe20007ffe0ff */
[----:B------:R-:W-:-:S06]  /*0720*/  @P0 IMAD R25, R2, R9, R0 ;  /* 0x0000000902190224 */ /* 0x000fcc00078e0200 */
[----:B------:R-:W4:Y:S01]  /*0730*/  LDC.64 R10, c[0x0][0x388] ;  /* 0x0000e200ff0a7b82 */ /* 0x000f220000000a00 */
[----:B-1----:R-:W-:-:S05]  /*0740*/  @P0 IMAD.WIDE R20, R19, 0x8, R20 ;  /* 0x0000000813140825 */ /* 0x002fca00078e0214 */
[----:B0-----:R-:W5:Y:S01]  /*0750*/  @P0 LDG.E.64 R18, desc[UR6][R20.64] ;  /* 0x0000000614120981 */ /* 0x001f62000c1e1b00 */
[----:B--2---:R-:W-:-:S05]  /*0760*/  @P0 IMAD.WIDE R24, R25, 0x8, R12 ;  /* 0x0000000819180825 */ /* 0x004fca00078e020c */
[----:B------:R-:W5:Y:S01]  /*0770*/  @P0 LDG.E.64 R12, desc[UR6][R24.64] ;  /* 0x00000006180c0981 */ /* 0x000f62000c1e1b00 */
[----:B------:R-:W-:Y:S02]  /*0780*/  @!P1 IMAD R8, R3, R8, R4 ;  /* 0x0000000803089224 */ /* 0x000fe400078e0204 */
[----:B------:R-:W-:Y:S01]  /*0790*/  @P0 IMAD.WIDE R22, R9, 0x8, R24 ;  /* 0x0000000809160825 */ /* 0x000fe200078e0218 */
[----:B------:R-:W-:Y:S01]  /*07a0*/  @!P1 IADD3 R27, PT, PT, R7, R4, RZ ;  /* 0x00000004071b9210 */ /* 0x000fe20007ffe0ff */
[----:B------:R-:W2:Y:S02]  /*07b0*/  @P0 LDG.E.64 R2, desc[UR6][R20.64+0x8] ;  /* 0x0000080614020981 */ /* 0x000ea4000c1e1b00 */
[----:B------:R-:W-:Y:S02]  /*07c0*/  @!P1 IMAD R29, R8, R9, R0 ;  /* 0x00000009081d9224 */ /* 0x000fe400078e0200 */
[----:B------:R-:W2:Y:S01]  /*07d0*/  @P0 LDG.E.64 R6, desc[UR6][R22.64] ;  /* 0x0000000616060981 */ /* 0x000ea2000c1e1b00 */
[----:B---3--:R-:W-:-:S04]  /*07e0*/  @!P1 IMAD.WIDE R16, R27, 0x8, R16 ;  /* 0x000000081b109825 */ /* 0x008fc800078e0210 */
[----:B----4-:R-:W-:Y:S02]  /*07f0*/  @!P1 IMAD.WIDE R10, R29, 0x8, R10 ;  /* 0x000000081d0a9825 */ /* 0x010fe400078e020a */
[----:B------:R-:W3:Y:S04]  /*0800*/  @!P1 LDG.E.64 R16, desc[UR6][R16.64] ;  /* 0x0000000610109981 */ /* 0x000ee8000c1e1b00 */
[----:B------:R-:W3:Y:S01]  /*0810*/  @!P1 LDG.E.64 R10, desc[UR6][R10.64] ;  /* 0x000000060a0a9981 */ /* 0x000ee2000c1e1b00 */
[----:B-----5:R-:W-:-:S08]  /*0820*/  @P0 DFMA R12, R18, R12, R14 ;  /* 0x0000000c120c022b */ /* 0x020fd0000000000e */
[----:B--2---:R-:W-:-:S08]  /*0830*/  @P0 DFMA R14, R2, R6, R12 ;  /* 0x00000006020e022b */ /* 0x004fd0000000000c */
[----:B---3--:R-:W-:-:S11]  /*0840*/  @!P1 DFMA R14, R16, R10, R14 ;  /* 0x0000000a100e922b */ /* 0x008fd6000000000e */
.L_x_8:
[----:B------:R-:W1:Y:S01]  /*0850*/  LDC.64 R2, c[0x0][0x390] ;  /* 0x0000e400ff027b82 */ /* 0x000e620000000a00 */
[----:B------:R-:W-:-:S04]  /*0860*/  IMAD R5, R5, R9, R0 ;  /* 0x0000000905057224 */ /* 0x000fc800078e0200 */
[----:B-1----:R-:W-:-:S05]  /*0870*/  IMAD.WIDE R2, R5, 0x8, R2 ;  /* 0x0000000805027825 */ /* 0x002fca00078e0202 */
[----:B0-----:R-:W-:Y:S01]  /*0880*/  STG.E.64 desc[UR6][R2.64], R14 ;  /* 0x0000000e02007986 */ /* 0x001fe2000c101b06 */
[----:B------:R-:W-:Y:S05]  /*0890*/  EXIT ;  /* 0x000000000000794d */ /* 0x000fea0003800000 */
.L_x_10:
        /* <DEDUP_REMOVED lines=14> */
.L_x_76:


//--------------------- .text._Z7softmaxPdii      --------------------------
	.section	.text._Z7softmaxPdii,"ax",@progbits
	.align	128
        .global         _Z7softmaxPdii
        .type           _Z7softmaxPdii,@function
        .size           _Z7softmaxPdii,(.L_x_72 - _Z7softmaxPdii)
        .other          _Z7softmaxPdii,@"STO_CUDA_ENTRY STV_DEFAULT"
_Z7softmaxPdii:
.text._Z7softmaxPdii:
        /* <DEDUP_REMOVED lines=8> */
[----:B0-----:R-:W-:-:S05]  /*0080*/  IMAD R3, R2, UR5, R3 ;  /* 0x0000000502037c24 */ /* 0x001fca000f8e0203 */
[----:B--2---:R-:W-:Y:S01]  /*0090*/  ISETP.GE.AND P0, PT, R3, UR8, PT ;  /* 0x0000000803007c0c */ /* 0x004fe2000bf06270 */
[----:B-1----:R-:W-:-:S05]  /*00a0*/  IMAD R0, R5, UR4, R0 ;  /* 0x0000000405007c24 */ /* 0x002fca000f8e0200 */
[----:B------:R-:W-:-:S13]  /*00b0*/  ISETP.GE.OR P0, PT, R0, UR9, P0 ;  /* 0x0000000900007c0c */ /* 0x000fda0008706670 */
[----:B------:R-:W-:Y:S05]  /*00c0*/  @P0 EXIT ;  /* 0x000000000000094d */ /* 0x000fea0003800000 */
[----:B------:R-:W0:Y:S01]  /*00d0*/  LDCU.64 UR4, c[0x0][0x380] ;  /* 0x00007000ff0477ac */ /* 0x000e220008000a00 */
[----:B------:R-:W-:Y:S01]  /*00e0*/  IMAD R0, R0, UR8, R3 ;  /* 0x0000000800007c24 */ /* 0x000fe2000f8e0203 */
[----:B------:R-:W-:Y:S01]  /*00f0*/  CS2R R4, SRZ ;  /* 0x0000000000047805 */ /* 0x000fe2000001ff00 */
[----:B------:R-:W-:Y:S02]  /*0100*/  UISETP.NE.AND UP0, UPT, UR8, 0x1, UPT ;  /* 0x000000010800788c */ /* 0x000fe4000bf05270 */
[----:B------:R-:W-:Y:S01]  /*0110*/  IMAD R0, R0, UR8, RZ ;  /* 0x0000000800007c24 */ /* 0x000fe2000f8e02ff */
[----:B------:R-:W-:Y:S01]  /*0120*/  UMOV UR6, 0x8 ;  /* 0x0000000800067882 */ /* 0x000fe20000000000 */
[----:B------:R-:W-:Y:S01]  /*0130*/  UMOV UR7, 0x0 ;  /* 0x0000000000077882 */ /* 0x000fe20000000000 */
[----:B------:R-:W1:Y:S01]  /*0140*/  LDCU.64 UR10, c[0x0][0x358] ;  /* 0x00006b00ff0a77ac */ /* 0x000e620008000a00 */
[----:B------:R-:W-:Y:S02]  /*0150*/  ULOP3.LUT UR9, UR8, 0x1, URZ, 0xc0, !UPT ;  /* 0x0000000108097892 */ /* 0x000fe4000f8ec0ff */
[----:B0-----:R-:W-:-:S03]  /*0160*/  UIMAD.WIDE.U32 UR6, UR4, 0x1, UR6 ;  /* 0x00000001040678a5 */ /* 0x001fc6000f8e0006 */
[----:B------:R-:W-:Y:S01]  /*0170*/  UMOV UR4, URZ ;  /* 0x000000ff00047c82 */ /* 0x000fe20008000000 */
[----:B------:R-:W-:Y:S08]  /*0180*/  BRA.U !UP0, `(.L_x_11) ;  /* 0x0000000908487547 */ /* 0x000ff0000b800000 */
[----:B------:R-:W-:Y:S01]  /*0190*/  ULOP3.LUT UR4, UR8, 0x7ffffffe, URZ, 0xc0, !UPT ;  /* 0x7ffffffe08047892 */ /* 0x000fe2000f8ec0ff */
[----:B------:R-:W-:Y:S01]  /*01a0*/  IMAD.MOV.U32 R2, RZ, RZ, R0 ;  /* 0x000000ffff027224 */ /* 0x000fe200078e0000 */
[----:B------:R-:W-:Y:S01]  /*01b0*/  CS2R R4, SRZ ;  /* 0x0000000000047805 */ /* 0x000fe2000001ff00 */
[----:B------:R-:W-:Y:S02]  /*01c0*/  UIADD3 UR5, UPT, UPT, UR7, UR5, URZ ;  /* 0x0000000507057290 */ /* 0x000fe4000fffe0ff */
[----:B------:R-:W-:-:S12]  /*01d0*/  UIADD3 UR8, UPT, UPT, -UR4, URZ, URZ ;  /* 0x000000ff04087290 */ /* 0x000fd8000fffe1ff */
.L_x_20:
[----:B------:R-:W-:Y:S02]  /*01e0*/  IMAD.U32 R8, RZ, RZ, UR6 ;  /* 0x00000006ff087e24 */ /* 0x000fe4000f8e00ff */
[----:B------:R-:W-:Y:S02]  /*01f0*/  IMAD.U32 R7, RZ, RZ, UR5 ;  /* 0x00000005ff077e24 */ /* 0x000fe4000f8e00ff */
[----:B------:R-:W-:Y:S02]  /*0200*/  IMAD.MOV.U32 R6, RZ, RZ, R8 ;  /* 0x000000ffff067224 */ /* 0x000fe400078e0008 */
[----:B------:R-:W-:Y:S02]  /*0210*/  IMAD.U32 R9, RZ, RZ, UR7 ;  /* 0x00000007ff097e24 */ /* 0x000fe4000f8e00ff */
[----:B------:R-:W-:-:S05]  /*0220*/  IMAD.WIDE R6, R2, 0x8, R6 ;  /* 0x0000000802067825 */ /* 0x000fca00078e0206 */
[----:B-1----:R-:W2:Y:S01]  /*0230*/  LDG.E.64 R8, desc[UR10][R6.64+-0x8] ;  /* 0xfffff80a06087981 */ /* 0x002ea2000c1e1b00 */
[----:B------:R-:W-:Y:S01]  /*0240*/  UIADD3 UR8, UPT, UPT, UR8, 0x2, URZ ;  /* 0x0000000208087890 */ /* 0x000fe2000fffe0ff */
[----:B------:R-:W-:Y:S03]  /*0250*/  BSSY.RECONVERGENT B0, `(.L_x_12) ;  /* 0x0000041000007945 */ /* 0x000fe60003800200 */
[----:B------:R-:W-:Y:S01]  /*0260*/  UISETP.NE.AND UP0, UPT, UR8, URZ, UPT ;  /* 0x000000ff0800728c */ /* 0x000fe2000bf05270 */
[----:B--2---:R-:W-:-:S14]  /*0270*/  DSETP.NEU.AND P0, PT, R8, -INF , PT ;  /* 0xfff000000800742a */ /* 0x004fdc0003f0d000 */
[----:B------:R-:W-:Y:S05]  /*0280*/  @!P0 BRA `(.L_x_13) ;  /* 0x0000000000f48947 */ /* 0x000fea0003800000 */
[----:B------:R-:W-:Y:S01]  /*0290*/  IMAD.MOV.U32 R10, RZ, RZ, 0x652b82fe ;  /* 0x652b82feff0a7424 */ /* 0x000fe200078e00ff */
[----:B------:R-:W-:Y:S01]  /*02a0*/  UMOV UR12, 0xfefa39ef ;  /* 0xfefa39ef000c7882 */ /* 0x000fe20000000000 */
[----:B------:R-:W-:Y:S01]  /*02b0*/  IMAD.MOV.U32 R11, RZ, RZ, 0x3ff71547 ;  /* 0x3ff71547ff0b7424 */ /* 0x000fe200078e00ff */
[----:B------:R-:W-:Y:S01]  /*02c0*/  UMOV UR13, 0x3fe62e42 ;  /* 0x3fe62e42000d7882 */ /* 0x000fe20000000000 */
[----:B------:R-:W-:Y:S01]  /*02d0*/  FSETP.GEU.AND P0, PT, |R9|, 4.1917929649353027344, PT ;  /* 0x4086232b0900780b */ /* 0x000fe20003f0e200 */
[----:B------:R-:W-:Y:S03]  /*02e0*/  BSSY.RECONVERGENT B1, `(.L_x_14) ;  /* 0x0000036000017945 */ /* 0x000fe60003800200 */
[----:B------:R-:W-:-:S08]  /*02f0*/  DFMA R10, R8, R10, 6.75539944105574400000e+15 ;  /* 0x43380000080a742b */ /* 0x000fd0000000000a */
[----:B------:R-:W-:-:S08]  /*0300*/  DADD R12, R10, -6.75539944105574400000e+15 ;  /* 0xc33800000a0c7429 */ /* 0x000fd00000000000 */
[----:B------:R-:W-:Y:S01]  /*0310*/  DFMA R14, R12, -UR12, R8 ;  /* 0x8000000c0c0e7c2b */ /* 0x000fe20008000008 */
[----:B------:R-:W-:Y:S01]  /*0320*/  UMOV UR12, 0x3b39803f ;  /* 0x3b39803f000c7882 */ /* 0x000fe20000000000 */
[----:B------:R-:W-:-:S06]  /*0330*/  UMOV UR13, 0x3c7abc9e ;  /* 0x3c7abc9e000d7882 */ /* 0x000fcc0000000000 */
[----:B------:R-:W-:Y:S01]  /*0340*/  DFMA R12, R12, -UR12, R14 ;  /* 0x8000000c0c0c7c2b */ /* 0x000fe2000800000e */
[----:B------:R-:W-:Y:S01]  /*0350*/  UMOV UR12, 0x69ce2bdf ;  /* 0x69ce2bdf000c7882 */ /* 0x000fe20000000000 */
[----:B------:R-:W-:Y:S01]  /*0360*/  MOV R14, 0xfca213ea ;  /* 0xfca213ea000e7802 */ /* 0x000fe20000000f00 */
[----:B------:R-:W-:Y:S01]  /*0370*/  IMAD.MOV.U32 R15, RZ, RZ, 0x3e928af3 ;  /* 0x3e928af3ff0f7424 */ /* 0x000fe200078e00ff */
[----:B------:R-:W-:-:S05]  /*0380*/  UMOV UR13, 0x3e5ade15 ;  /* 0x3e5ade15000d7882 */ /* 0x000fca0000000000 */
[----:B------:R-:W-:Y:S01]  /*0390*/  DFMA R14, R12, UR12, R14 ;  /* 0x0000000c0c0e7c2b */ /* 0x000fe2000800000e */
[----:B------:R-:W-:Y:S01]  /*03a0*/  UMOV UR12, 0x62401315 ;  /* 0x62401315000c7882 */ /* 0x000fe20000000000 */
[----:B------:R-:W-:-:S06]  /*03b0*/  UMOV UR13, 0x3ec71dee ;  /* 0x3ec71dee000d7882 */ /* 0x000fcc0000000000 */
[----:B------:R-:W-:Y:S01]  /*03c0*/  DFMA R14, R12, R14, UR12 ;  /* 0x0000000c0c0e7e2b */ /* 0x000fe2000800000e */
        /* <DEDUP_REMOVED lines=20> */
[----:B------:R-:W-:-:S08]  /*0510*/  DFMA R14, R12, R14, UR12 ;  /* 0x0000000c0c0e7e2b */ /* 0x000fd0000800000e */
[----:B------:R-:W-:-:S08]  /*0520*/  DFMA R14, R12, R14, 1 ;  /* 0x3ff000000c0e742b */ /* 0x000fd0000000000e */
[----:B------:R-:W-:-:S10]  /*0530*/  DFMA R14, R12, R14, 1 ;  /* 0x3ff000000c0e742b */ /* 0x000fd4000000000e */
[----:B------:R-:W-:Y:S02]  /*0540*/  IMAD R13, R10, 0x100000, R15 ;  /* 0x001000000a0d7824 */ /* 0x000fe400078e020f */
[----:B------:R-:W-:Y:S01]  /*0550*/  IMAD.MOV.U32 R12, RZ, RZ, R14 ;  /* 0x000000ffff0c7224 */ /* 0x000fe200078e000e */
[----:B------:R-:W-:Y:S06]  /*0560*/  @!P0 BRA `(.L_x_15) ;  /* 0x0000000000348947 */ /* 0x000fec0003800000 */
[----:B------:R-:W-:Y:S01]  /*0570*/  FSETP.GEU.AND P1, PT, |R9|, 4.2275390625, PT ;  /* 0x408748000900780b */ /* 0x000fe20003f2e200 */
[C---:B------:R-:W-:Y:S02]  /*0580*/  DADD R12, R8.reuse, +INF ;  /* 0x7ff00000080c7429 */ /* 0x040fe40000000000 */
[----:B------:R-:W-:-:S08]  /*0590*/  DSETP.GEU.AND P0, PT, R8, RZ, PT ;  /* 0x000000ff0800722a */ /* 0x000fd00003f0e000 */
[----:B------:R-:W-:Y:S02]  /*05a0*/  FSEL R12, R12, RZ, P0 ;  /* 0x000000ff0c0c7208 */ /* 0x000fe40000000000 */
[----:B------:R-:W-:Y:S01]  /*05b0*/  @!P1 LEA.HI R3, R10, R10, RZ, 0x1 ;  /* 0x0000000a0a039211 */ /* 0x000fe200078f08ff */
[----:B------:R-:W-:Y:S01]  /*05c0*/  @!P1 IMAD.MOV.U32 R8, RZ, RZ, R14 ;  /* 0x000000ffff089224 */ /* 0x000fe200078e000e */
[----:B------:R-:W-:Y:S02]  /*05d0*/  FSEL R13, R13, RZ, P0 ;  /* 0x000000ff0d0d7208 */ /* 0x000fe40000000000 */
[----:B------:R-:W-:-:S05]  /*05e0*/  @!P1 SHF.R.S32.HI R3, RZ, 0x1, R3 ;  /* 0x00000001ff039819 */ /* 0x000fca0000011403 */
[----:B------:R-:W-:Y:S02]  /*05f0*/  @!P1 IMAD.IADD R10, R10, 0x1, -R3 ;  /* 0x000000010a0a9824 */ /* 0x000fe400078e0a03 */
[----:B------:R-:W-:-:S03]  /*0600*/  @!P1 IMAD R9, R3, 0x100000, R15 ;  /* 0x0010000003099824 */ /* 0x000fc600078e020f */
[----:B------:R-:W-:Y:S01]  /*0610*/  @!P1 LEA R11, R10, 0x3ff00000, 0x14 ;  /* 0x3ff000000a0b9811 */ /* 0x000fe200078ea0ff */
[----:B------:R-:W-:-:S06]  /*0620*/  @!P1 IMAD.MOV.U32 R10, RZ, RZ, RZ ;  /* 0x000000ffff0a9224 */ /* 0x000fcc00078e00ff */
[----:B------:R-:W-:-:S11]  /*0630*/  @!P1 DMUL R12, R8, R10 ;  /* 0x0000000a080c9228 */ /* 0x000fd60000000000 */
.L_x_15:
[----:B------:R-:W-:Y:S05]  /*0640*/  BSYNC.RECONVERGENT B1 ;  /* 0x0000000000017941 */ /* 0x000fea0003800200 */
.L_x_14:
[----:B------:R-:W-:-:S11]  /*0650*/  DADD R4, R4, R12 ;  /* 0x0000000004047229 */ /* 0x000fd6000000000c */
.L_x_13:
[----:B------:R-:W-:Y:S05]  /*0660*/  BSYNC.RECONVERGENT B0 ;  /* 0x0000000000007941 */ /* 0x000fea0003800200 */
.L_x_12:
[----:B------:R-:W2:Y:S01]  /*0670*/  LDG.E.64 R6, desc[UR10][R6.64] ;  /* 0x0000000a06067981 */ /* 0x000ea2000c1e1b00 */
[----:B------:R-:W-:Y:S01]  /*0680*/  BSSY.RECONVERGENT B0, `(.L_x_16) ;  /* 0x0000040000007945 */ /* 0x000fe20003800200 */
[----:B--2---:R-:W-:-:S14]  /*0690*/  DSETP.NEU.AND P0, PT, R6, -INF , PT ;  /* 0xfff000000600742a */ /* 0x004fdc0003f0d000 */
[----:B------:R-:W-:Y:S05]  /*06a0*/  @!P0 BRA `(.L_x_17) ;  /* 0x0000000000f48947 */ /* 0x000fea0003800000 */
[----:B------:R-:W-:Y:S01]  /*06b0*/  MOV R8, 0x652b82fe ;  /* 0x652b82fe00087802 */ /* 0x000fe20000000f00 */
[----:B------:R-:W-:Y:S01]  /*06c0*/  IMAD.MOV.U32 R9, RZ, RZ, 0x3ff71547 ;  /* 0x3ff71547ff097424 */ /* 0x000fe200078e00ff */
[----:B------:R-:W-:Y:S01]  /*06d0*/  UMOV UR12, 0xfefa39ef ;  /* 0xfefa39ef000c7882 */ /* 0x000fe20000000000 */
[----:B------:R-:W-:Y:S01]  /*06e0*/  UMOV UR13, 0x3fe62e42 ;  /* 0x3fe62e42000d7882 */ /* 0x000fe20000000000 */
[----:B------:R-:W-:Y:S01]  /*06f0*/  FSETP.GEU.AND P0, PT, |R7|, 4.1917929649353027344, PT ;  /* 0x4086232b0700780b */ /* 0x000fe20003f0e200 */
[----:B------:R-:W-:Y:S02]  /*0700*/  BSSY.RECONVERGENT B1, `(.L_x_18) ;  /* 0x0000036000017945 */ /* 0x000fe40003800200 */
[----:B------:R-:W-:-:S08]  /*0710*/  DFMA R8, R6, R8, 6.75539944105574400000e+15 ;  /* 0x433800000608742b */ /* 0x000fd00000000008 */
[----:B------:R-:W-:-:S08]  /*0720*/  DADD R10, R8, -6.75539944105574400000e+15 ;  /* 0xc3380000080a7429 */ /* 0x000fd00000000000 */
[----:B------:R-:W-:Y:S01]  /*0730*/  DFMA R12, R10, -UR12, R6 ;  /* 0x8000000c0a0c7c2b */ /* 0x000fe20008000006 */
[----:B------:R-:W-:Y:S01]  /*0740*/  UMOV UR12, 0x3b39803f ;  /* 0x3b39803f000c7882 */ /* 0x000fe20000000000 */
[----:B------:R-:W-:-:S06]  /*0750*/  UMOV UR13, 0x3c7abc9e ;  /* 0x3c7abc9e000d7882 */ /* 0x000fcc0000000000 */
[----:B------:R-:W-:Y:S01]  /*0760*/  DFMA R10, R10, -UR12, R12 ;  /* 0x8000000c0a0a7c2b */ /* 0x000fe2000800000c */
[----:B------:R-:W-:Y:S01]  /*0770*/  UMOV UR12, 0x69ce2bdf ;  /* 0x69ce2bdf000c7882 */ /* 0x000fe20000000000 */
[----:B------:R-:W-:Y:S01]  /*0780*/  IMAD.MOV.U32 R12, RZ, RZ, -0x35dec16 ;  /* 0xfca213eaff0c7424 */ /* 0x000fe200078e00ff */
[----:B------:R-:W-:Y:S01]  /*0790*/  UMOV UR13, 0x3e5ade15 ;  /* 0x3e5ade15000d7882 */ /* 0x000fe20000000000 */
[----:B------:R-:W-:-:S06]  /*07a0*/  IMAD.MOV.U32 R13, RZ, RZ, 0x3e928af3 ;  /* 0x3e928af3ff0d7424 */ /* 0x000fcc00078e00ff */
        /* <DEDUP_REMOVED lines=34> */
[----:B------:R-:W-:Y:S02]  /*09d0*/  @!P1 LEA.HI R3, R8, R8, RZ, 0x1 ;  /* 0x0000000808039211 */ /* 0x000fe400078f08ff */
[----:B------:R-:W-:Y:S02]  /*09e0*/  @!P1 MOV R6, R12 ;  /* 0x0000000c00069202 */ /* 0x000fe40000000f00 */
[----:B------:R-:W-:Y:S02]  /*09f0*/  @!P1 SHF.R.S32.HI R3, RZ, 0x1, R3 ;  /* 0x00000001ff039819 */ /* 0x000fe40000011403 */
[----:B------:R-:W-:-:S03]  /*0a00*/  FSEL R11, R11, RZ, P0 ;  /* 0x000000ff0b0b7208 */ /* 0x000fc60000000000 */
[----:B------:R-:W-:Y:S02]  /*0a10*/  @!P1 IMAD.IADD R8, R8, 0x1, -R3 ;  /* 0x0000000108089824 */ /* 0x000fe400078e0a03 */
[----:B------:R-:W-:-:S03]  /*0a20*/  @!P1 IMAD R7, R3, 0x100000, R13 ;  /* 0x0010000003079824 */ /* 0x000fc600078e020d */
[----:B------:R-:W-:Y:S01]  /*0a30*/  @!P1 LEA R9, R8, 0x3ff00000, 0x14 ;  /* 0x3ff0000008099811 */ /* 0x000fe200078ea0ff */
[----:B------:R-:W-:-:S06]  /*0a40*/  @!P1 IMAD.MOV.U32 R8, RZ, RZ, RZ ;  /* 0x000000ffff089224 */ /* 0x000fcc00078e00ff */
[----:B------:R-:W-:-:S11]  /*0a50*/  @!P1 DMUL R10, R6, R8 ;  /* 0x00000008060a9228 */ /* 0x000fd60000000000 */
.L_x_19:
[----:B------:R-:W-:Y:S05]  /*0a60*/  BSYNC.RECONVERGENT B1 ;  /* 0x0000000000017941 */ /* 0x000fea0003800200 */
.L_x_18:
[----:B------:R-:W-:-:S11]  /*0a70*/  DADD R4, R4, R10 ;  /* 0x0000000004047229 */ /* 0x000fd6000000000a */
.L_x_17:
[----:B------:R-:W-:Y:S05]  /*0a80*/  BSYNC.RECONVERGENT B0 ;  /* 0x0000000000007941 */ /* 0x000fea0003800200 */
.L_x_16:
[----:B------:R-:W-:Y:S01]  /*0a90*/  VIADD R2, R2, 0x2 ;  /* 0x0000000202027836 */ /* 0x000fe20000000000 */
[----:B------:R-:W-:Y:S06]  /*0aa0*/  BRA.U UP0, `(.L_x_20) ;  /* 0xfffffff500cc7547 */ /* 0x000fec000b83ffff */
.L_x_11:
[----:B------:R-:W-:-:S09]  /*0ab0*/  UISETP.NE.AND UP0, UPT, UR9, URZ, UPT ;  /* 0x000000ff0900728c */ /* 0x000fd2000bf05270 */
[----:B------:R-:W-:Y:S05]  /*0ac0*/  BRA.U !UP0, `(.L_x_21) ;  /* 0x0000000508147547 */ /* 0x000fea000b800000 */
[----:B------:R-:W0:Y:S01]  /*0ad0*/  LDC.64 R2, c[0x0][0x380] ;  /* 0x0000e000ff027b82 */ /* 0x000e220000000a00 */
[----:B------:R-:W-:-:S04]  /*0ae0*/  VIADD R7, R0, UR4 ;  /* 0x0000000400077c36 */ /* 0x000fc80008000000 */
[----:B0-----:R-:W-:-:S06]  /*0af0*/  IMAD.WIDE R2, R7, 0x8, R2 ;  /* 0x0000000807027825 */ /* 0x001fcc00078e0202 */
[----:B-1----:R-:W2:Y:S01]  /*0b00*/  LDG.E.64 R2, desc[UR10][R2.64] ;  /* 0x0000000a02027981 */ /* 0x002ea2000c1e1b00 */
[----:B------:R-:W-:Y:S01]  /*0b10*/  BSSY.RECONVERGENT B0, `(.L_x_21) ;  /* 0x0000040000007945 */ /* 0x000fe20003800200 */
        /* <DEDUP_REMOVED lines=45> */
[----:B------:R-:W-:Y:S01]  /*0df0*/  LEA R9, R6, R11, 0x14 ;  /* 0x0000000b06097211 */ /* 0x000fe200078ea0ff */
        /* <DEDUP_REMOVED lines=15> */
.L_x_24:
[----:B------:R-:W-:Y:S05]  /*0ef0*/  BSYNC.RECONVERGENT B1 ;  /* 0x0000000000017941 */ /* 0x000fea0003800200 */
.L_x_23:
[----:B------:R-:W-:-:S11]  /*0f00*/  DADD R4, R8, R4 ;  /* 0x0000000008047229 */ /* 0x000fd60000000004 */
.L_x_22:
[----:B------:R-:W-:Y:S05]  /*0f10*/  BSYNC.RECONVERGENT B0 ;  /* 0x0000000000007941 */ /* 0x000fea0003800200 */
.L_x_21:
[----:B------:R-:W0:Y:S01]  /*0f20*/  LDCU UR5, c[0x0][0x388] ;  /* 0x00007100ff0577ac */ /* 0x000e220008000800 */
[----:B------:R-:W-:Y:S01]  /*0f30*/  UMOV UR4, URZ ;  /* 0x000000ff00047c82 */ /* 0x000fe20008000000 */
[----:B0-----:R-:W-:-:S09]  /*0f40*/  UISETP.NE.AND UP0, UPT, UR5, 0x1, UPT ;  /* 0x000000010500788c */ /* 0x001fd2000bf05270 */
[----:B------:R-:W-:Y:S05]  /*0f50*/  BRA.U !UP0, `(.L_x_25) ;  /* 0x0000000d08047547 */ /* 0x000fea000b800000 */
[----:B------:R-:W0:Y:S01]  /*0f60*/  LDCU.64 UR6, c[0x0][0x380] ;  /* 0x00007000ff0677ac */ /* 0x000e220008000a00 */
[----:B------:R-:W-:Y:S01]  /*0f70*/  IMAD.MOV.U32 R23, RZ, RZ, R0 ;  /* 0x000000ffff177224 */ /* 0x000fe200078e0000 */
[----:B------:R-:W-:-:S04]  /*0f80*/  ULOP3.LUT UR4, UR5, 0x7ffffffe, URZ, 0xc0, !UPT ;  /* 0x7ffffffe05047892 */ /* 0x000fc8000f8ec0ff */
[----:B------:R-:W-:Y:S02]  /*0f90*/  UIADD3 UR8, UPT, UPT, -UR4, URZ, URZ ;  /* 0x000000ff04087290 */ /* 0x000fe4000fffe1ff */
[----:B0-----:R-:W-:-:S04]  /*0fa0*/  UIADD3 UR5, UP0, UPT, UR6, 0x8, URZ ;  /* 0x0000000806057890 */ /* 0x001fc8000ff1e0ff */
[----:B------:R-:W-:-:S12]  /*0fb0*/  UIADD3.X UR6, UPT, UPT, URZ, UR7, URZ, UP0, !UPT ;  /* 0x00000007ff067290 */ /* 0x000fd800087fe4ff */
.L_x_38:
[----:B0-----:R-:W-:Y:S01]  /*0fc0*/  MOV R19, UR6 ;  /* 0x0000000600137c02 */ /* 0x001fe20008000f00 */
[----:B------:R-:W-:-:S04]  /*0fd0*/  IMAD.U32 R18, RZ, RZ, UR5 ;  /* 0x00000005ff127e24 */ /* 0x000fc8000f8e00ff */
[----:B------:R-:W-:-:S05]  /*0fe0*/  IMAD.WIDE R18, R23, 0x8, R18 ;  /* 0x0000000817127825 */ /* 0x000fca00078e0212 */
[----:B-1----:R-:W2:Y:S01]  /*0ff0*/  LDG.E.64 R2, desc[UR10][R18.64+-0x8] ;  /* 0xfffff80a12027981 */ /* 0x002ea2000c1e1b00 */
[----:B------:R-:W-:Y:S01]  /*1000*/  UIADD3 UR8, UPT, UPT, UR8, 0x2, URZ ;  /* 0x0000000208087890 */ /* 0x000fe2000fffe0ff */
[----:B------:R-:W-:Y:S01]  /*1010*/  BSSY.RECONVERGENT B0, `(.L_x_26) ;  /* 0x0000058000007945 */ /* 0x000fe20003800200 */
[----:B------:R-:W-:Y:S02]  /*1020*/  CS2R R6, SRZ ;  /* 0x0000000000067805 */ /* 0x000fe4000001ff00 */
        /* <DEDUP_REMOVED lines=36> */
[----:B------:R-:W0:Y:S01]  /*1270*/  MUFU.RCP64H R11, R5 ;  /* 0x00000005000b7308 */ /* 0x000e220000001800 */
[----:B------:R-:W-:Y:S01]  /*1280*/  UMOV UR13, 0x3fa55555 ;  /* 0x3fa55555000d7882 */ /* 0x000fe20000000000 */
[----:B------:R-:W-:-:S04]  /*1290*/  IMAD.MOV.U32 R10, RZ, RZ, 0x1 ;  /* 0x00000001ff0a7424 */ /* 0x000fc800078e00ff */
[----:B------:R-:W-:Y:S01]  /*12a0*/  DFMA R12, R8, R12, UR12 ;  /* 0x0000000c080c7e2b */ /* 0x000fe2000800000c */
[----:B------:R-:W-:Y:S01]  /*12b0*/  UMOV UR12, 0x55555511 ;  /* 0x55555511000c7882 */ /* 0x000fe20000000000 */
[----:B------:R-:W-:-:S06]  /*12c0*/  UMOV UR13, 0x3fc55555 ;  /* 0x3fc55555000d7882 */ /* 0x000fcc0000000000 */
[----:B------:R-:W-:Y:S01]  /*12d0*/  DFMA R12, R8, R12, UR12 ;  /* 0x0000000c080c7e2b */ /* 0x000fe2000800000c */
[----:B------:R-:W-:Y:S01]  /*12e0*/  UMOV UR12, 0xb ;  /* 0x0000000b000c7882 */ /* 0x000fe20000000000 */
[----:B------:R-:W-:Y:S01]  /*12f0*/  UMOV UR13, 0x3fe00000 ;  /* 0x3fe00000000d7882 */ /* 0x000fe20000000000 */
[----:B0-----:R-:W-:-:S05]  /*1300*/  DFMA R14, R10, -R4, 1 ;  /* 0x3ff000000a0e742b */ /* 0x001fca0000000804 */
[----:B------:R-:W-:-:S03]  /*1310*/  DFMA R12, R8, R12, UR12 ;  /* 0x0000000c080c7e2b */ /* 0x000fc6000800000c */
[----:B------:R-:W-:-:S05]  /*1320*/  DFMA R14, R14, R14, R14 ;  /* 0x0000000e0e0e722b */ /* 0x000fca000000000e */
[----:B------:R-:W-:-:S03]  /*1330*/  DFMA R12, R8, R12, 1 ;  /* 0x3ff00000080c742b */ /* 0x000fc6000000000c */
[----:B------:R-:W-:-:S05]  /*1340*/  DFMA R14, R10, R14, R10 ;  /* 0x0000000e0a0e722b */ /* 0x000fca000000000a */
[----:B------:R-:W-:-:S03]  /*1350*/  DFMA R12, R8, R12, 1 ;  /* 0x3ff00000080c742b */ /* 0x000fc6000000000c */
[----:B------:R-:W-:-:S07]  /*1360*/  DFMA R8, R14, -R4, 1 ;  /* 0x3ff000000e08742b */ /* 0x000fce0000000804 */
[----:B------:R-:W-:Y:S01]  /*1370*/  IMAD R11, R6, 0x100000, R13 ;  /* 0x00100000060b7824 */ /* 0x000fe200078e020d */
[----:B------:R-:W-:Y:S01]  /*1380*/  DFMA R8, R14, R8, R14 ;  /* 0x000000080e08722b */ /* 0x000fe2000000000e */
[----:B------:R-:W-:Y:S01]  /*1390*/  MOV R10, R12 ;  /* 0x0000000c000a7202 */ /* 0x000fe20000000f00 */
[----:B------:R-:W-:Y:S09]  /*13a0*/  @!P0 BRA `(.L_x_29) ;  /* 0x0000000000308947 */ /* 0x000ff20003800000 */
[----:B------:R-:W-:Y:S01]  /*13b0*/  FSETP.GEU.AND P1, PT, |R3|, 4.2275390625, PT ;  /* 0x408748000300780b */ /* 0x000fe20003f2e200 */
[C---:B------:R-:W-:Y:S02]  /*13c0*/  DADD R10, R2.reuse, +INF ;  /* 0x7ff00000020a7429 */ /* 0x040fe40000000000 */
[----:B------:R-:W-:-:S08]  /*13d0*/  DSETP.GEU.AND P0, PT, R2, RZ, PT ;  /* 0x000000ff0200722a */ /* 0x000fd00003f0e000 */
[----:B------:R-:W-:Y:S02]  /*13e0*/  FSEL R10, R10, RZ, P0 ;  /* 0x000000ff0a0a7208 */ /* 0x000fe40000000000 */
[----:B------:R-:W-:Y:S02]  /*13f0*/  @!P1 LEA.HI R7, R6, R6, RZ, 0x1 ;  /* 0x0000000606079211 */ /* 0x000fe400078f08ff */
[----:B------:R-:W-:Y:S02]  /*1400*/  FSEL R11, R11, RZ, P0 ;  /* 0x000000ff0b0b7208 */ /* 0x000fe40000000000 */
[----:B------:R-:W-:-:S05]  /*1410*/  @!P1 SHF.R.S32.HI R7, RZ, 0x1, R7 ;  /* 0x00000001ff079819 */ /* 0x000fca0000011407 */
[----:B------:R-:W-:Y:S02]  /*1420*/  @!P1 IMAD.IADD R2, R6, 0x1, -R7 ;  /* 0x0000000106029824 */ /* 0x000fe400078e0a07 */
[----:B------:R-:W-:-:S03]  /*1430*/  @!P1 IMAD R13, R7, 0x100000, R13 ;  /* 0x00100000070d9824 */ /* 0x000fc600078e020d */
[----:B------:R-:W-:Y:S01]  /*1440*/  @!P1 LEA R3, R2, 0x3ff00000, 0x14 ;  /* 0x3ff0000002039811 */ /* 0x000fe200078ea0ff */
[----:B------:R-:W-:-:S06]  /*1450*/  @!P1 IMAD.MOV.U32 R2, RZ, RZ, RZ ;  /* 0x000000ffff029224 */ /* 0x000fcc00078e00ff */
[----:B------:R-:W-:-:S11]  /*1460*/  @!P1 DMUL R10, R12, R2 ;  /* 0x000000020c0a9228 */ /* 0x000fd60000000000 */
.L_x_29:
[----:B------:R-:W-:Y:S05]  /*1470*/  BSYNC.RECONVERGENT B1 ;  /* 0x0000000000017941 */ /* 0x000fea0003800200 */
.L_x_28:
[----:B------:R-:W-:Y:S01]  /*1480*/  IMAD.MOV.U32 R6, RZ, RZ, R10 ;  /* 0x000000ffff067224 */ /* 0x000fe200078e000a */
[----:B------:R-:W-:Y:S01]  /*1490*/  FSETP.GEU.AND P1, PT, |R11|, 6.5827683646048100446e-37, PT ;  /* 0x036000000b00780b */ /* 0x000fe20003f2e200 */
[----:B------:R-:W-:Y:S01]  /*14a0*/  IMAD.MOV.U32 R7, RZ, RZ, R11 ;  /* 0x000000ffff077224 */ /* 0x000fe200078e000b */
[----:B------:R-:W-:Y:S05]  /*14b0*/  BSSY.RECONVERGENT B1, `(.L_x_30) ;  /* 0x000000b000017945 */ /* 0x000fea0003800200 */
[----:B------:R-:W-:-:S08]  /*14c0*/  DMUL R2, R8, R6 ;  /* 0x0000000608027228 */ /* 0x000fd00000000000 */
[----:B------:R-:W-:-:S08]  /*14d0*/  DFMA R6, R2, -R4, R6 ;  /* 0x800000040206722b */ /* 0x000fd00000000006 */
[----:B------:R-:W-:-:S10]  /*14e0*/  DFMA R2, R8, R6, R2 ;  /* 0x000000060802722b */ /* 0x000fd40000000002 */
[----:B------:R-:W-:-:S05]  /*14f0*/  FFMA R6, RZ, R5, R3 ;  /* 0x00000005ff067223 */ /* 0x000fca0000000003 */
[----:B------:R-:W-:-:S13]  /*1500*/  FSETP.GT.AND P0, PT, |R6|, 1.469367938527859385e-39, PT ;  /* 0x001000000600780b */ /* 0x000fda0003f04200 */
[----:B------:R-:W-:Y:S05]  /*1510*/  @P0 BRA P1, `(.L_x_31) ;  /* 0x0000000000100947 */ /* 0x000fea0000800000 */
[----:B------:R-:W-:Y:S01]  /*1520*/  IMAD.MOV.U32 R8, RZ, RZ, R4 ;  /* 0x000000ffff087224 */ /* 0x000fe200078e0004 */
[----:B------:R-:W-:Y:S02]  /*1530*/  MOV R9, R5 ;  /* 0x0000000500097202 */ /* 0x000fe40000000f00 */
[----:B------:R-:W-:-:S07]  /*1540*/  MOV R20, 0x1560 ;  /* 0x0000156000147802 */ /* 0x000fce0000000f00 */
[----:B------:R-:W-:Y:S05]  /*1550*/  CALL.REL.NOINC `($__internal_0_$__cuda_sm20_div_rn_f64_full) ;  /* 0x0000000c00087944 */ /* 0x000fea0003c00000 */
.L_x_31:
[----:B------:R-:W-:Y:S05]  /*1560*/  BSYNC.RECONVERGENT B1 ;  /* 0x0000000000017941 */ /* 0x000fea0003800200 */
.L_x_30:
[----:B------:R-:W-:Y:S02]  /*1570*/  IMAD.MOV.U32 R6, RZ, RZ, R2 ;  /* 0x000000ffff067224 */ /* 0x000fe400078e0002 */
[----:B------:R-:W-:-:S07]  /*1580*/  IMAD.MOV.U32 R7, RZ, RZ, R3 ;  /* 0x000000ffff077224 */ /* 0x000fce00078e0003 */
.L_x_27:
[----:B------:R-:W-:Y:S05]  /*1590*/  BSYNC.RECONVERGENT B0 ;  /* 0x0000000000007941 */ /* 0x000fea0003800200 */
.L_x_26:
[----:B------:R-:W2:Y:S01]  /*15a0*/  LDG.E.64 R2, desc[UR10][R18.64] ;  /* 0x0000000a12027981 */ /* 0x000ea2000c1e1b00 */
[----:B------:R-:W-:Y:S01]  /*15b0*/  BSSY.RECONVERGENT B0, `(.L_x_32) ;  /* 0x0000058000007945 */ /* 0x000fe20003800200 */
[----:B------:R-:W-:Y:S02]  /*15c0*/  CS2R R8, SRZ ;  /* 0x0000000000087805 */ /* 0x000fe4000001ff00 */
[----:B------:R0:W-:Y:S01]  /*15d0*/  STG.E.64 desc[UR10][R18.64+-0x8], R6 ;  /* 0xfffff80612007986 */ /* 0x0001e2000c101b0a */
[----:B--2---:R-:W-:-:S14]  /*15e0*/  DSETP.NEU.AND P0, PT, R2, -INF , PT ;  /* 0xfff000000200742a */ /* 0x004fdc0003f0d000 */
[----:B0-----:R-:W-:Y:S05]  /*15f0*/  @!P0 BRA `(.L_x_33) ;  /* 0x00000004004c8947 */ /* 0x001fea0003800000 */
        /* <DEDUP_REMOVED lines=35> */
[----:B------:R-:W-:-:S04]  /*1830*/  MOV R10, 0x1 ;  /* 0x00000001000a7802 */ /* 0x000fc80000000f00 */
        /* <DEDUP_REMOVED lines=15> */
[----:B------:R-:W-:Y:S01]  /*1930*/  IMAD.MOV.U32 R10, RZ, RZ, R12 ;  /* 0x000000ffff0a7224 */ /* 0x000fe200078e000c */
        /* <DEDUP_REMOVED lines=13> */
.L_x_35:
[----:B------:R-:W-:Y:S05]  /*1a10*/  BSYNC.RECONVERGENT B1 ;  /* 0x0000000000017941 */ /* 0x000fea0003800200 */
.L_x_34:
[----:B------:R-:W-:Y:S01]  /*1a20*/  IMAD.MOV.U32 R6, RZ, RZ, R10 ;  /* 0x000000ffff067224 */ /* 0x000fe200078e000a */
[----:B------:R-:W-:Y:S01]  /*1a30*/  MOV R7, R11 ;  /* 0x0000000b00077202 */ /* 0x000fe20000000f00 */
[----:B------:R-:W-:Y:S01]  /*1a40*/  BSSY.RECONVERGENT B1, `(.L_x_36) ;  /* 0x000000c000017945 */ /* 0x000fe20003800200 */
[----:B------:R-:W-:-:S04]  /*1a50*/  FSETP.GEU.AND P1, PT, |R11|, 6.5827683646048100446e-37, PT ;  /* 0x036000000b00780b */ /* 0x000fc80003f2e200 */
[----:B------:R-:W-:-:S08]  /*1a60*/  DMUL R2, R8, R6 ;  /* 0x0000000608027228 */ /* 0x000fd00000000000 */
[----:B------:R-:W-:-:S08]  /*1a70*/  DFMA R6, R2, -R4, R6 ;  /* 0x800000040206722b */ /* 0x000fd00000000006 */
[----:B------:R-:W-:-:S10]  /*1a80*/  DFMA R2, R8, R6, R2 ;  /* 0x000000060802722b */ /* 0x000fd40000000002 */
[----:B------:R-:W-:-:S05]  /*1a90*/  FFMA R6, RZ, R5, R3 ;  /* 0x00000005ff067223 */ /* 0x000fca0000000003 */
[----:B------:R-:W-:-:S13]  /*1aa0*/  FSETP.GT.AND P0, PT, |R6|, 1.469367938527859385e-39, PT ;  /* 0x001000000600780b */ /* 0x000fda0003f04200 */
[----:B------:R-:W-:Y:S05]  /*1ab0*/  @P0 BRA P1, `(.L_x_37) ;  /* 0x0000000000100947 */ /* 0x000fea0000800000 */
[----:B------:R-:W-:Y:S01]  /*1ac0*/  IMAD.MOV.U32 R8, RZ, RZ, R4 ;  /* 0x000000ffff087224 */ /* 0x000fe200078e0004 */
[----:B------:R-:W-:Y:S01]  /*1ad0*/  MOV R20, 0x1b00 ;  /* 0x00001b0000147802 */ /* 0x000fe20000000f00 */
[----:B------:R-:W-:-:S07]  /*1ae0*/  IMAD.MOV.U32 R9, RZ, RZ, R5 ;  /* 0x000000ffff097224 */ /* 0x000fce00078e0005 */
[----:B------:R-:W-:Y:S05]  /*1af0*/  CALL.REL.NOINC `($__internal_0_$__cuda_sm20_div_rn_f64_full) ;  /* 0x0000000400a07944 */ /* 0x000fea0003c00000 */
.L_x_37:
[----:B------:R-:W-:Y:S05]  /*1b00*/  BSYNC.RECONVERGENT B1 ;  /* 0x0000000000017941 */ /* 0x000fea0003800200 */
.L_x_36:
[----:B------:R-:W-:Y:S02]  /*1b10*/  IMAD.MOV.U32 R8, RZ, RZ, R2 ;  /* 0x000000ffff087224 */ /* 0x000fe400078e0002 */
[----:B------:R-:W-:-:S07]  /*1b20*/  IMAD.MOV.U32 R9, RZ, RZ, R3 ;  /* 0x000000ffff097224 */ /* 0x000fce00078e0003 */
.L_x_33:
[----:B------:R-:W-:Y:S05]  /*1b30*/  BSYNC.RECONVERGENT B0 ;  /* 0x0000000000007941 */ /* 0x000fea0003800200 */
.L_x_32:
[----:B------:R0:W-:Y:S01]  /*1b40*/  STG.E.64 desc[UR10][R18.64], R8 ;  /* 0x0000000812007986 */ /* 0x0001e2000c101b0a */
[----:B------:R-:W-:Y:S01]  /*1b50*/  VIADD R23, R23, 0x2 ;  /* 0x0000000217177836 */ /* 0x000fe20000000000 */
[----:B------:R-:W-:Y:S06]  /*1b60*/  BRA.U UP0, `(.L_x_38) ;  /* 0xfffffff500147547 */ /* 0x000fec000b83ffff */
.L_x_25:
[----:B------:R-:W-:-:S13]  /*1b70*/  ISETP.NE.AND P0, PT, RZ, UR9, PT ;  /* 0x00000009ff007c0c */ /* 0x000fda000bf05270 */
[----:B-1----:R-:W-:Y:S05]  /*1b80*/  @!P0 EXIT ;  /* 0x000000000000894d */ /* 0x002fea0003800000 */
[----:B0-----:R-:W0:Y:S01]  /*1b90*/  LDC.64 R18, c[0x0][0x380] ;  /* 0x0000e000ff127b82 */ /* 0x001e220000000a00 */
[----:B------:R-:W-:-:S04]  /*1ba0*/  VIADD R3, R0, UR4 ;  /* 0x0000000400037c36 */ /* 0x000fc80008000000 */
[----:B0-----:R-:W-:-:S05]  /*1bb0*/  IMAD.WIDE R18, R3, 0x8, R18 ;  /* 0x0000000803127825 */ /* 0x001fca00078e0212 */
[----:B------:R-:W2:Y:S01]  /*1bc0*/  LDG.E.64 R2, desc[UR10][R18.64] ;  /* 0x0000000a12027981 */ /* 0x000ea2000c1e1b00 */
[----:B------:R-:W-:Y:S01]  /*1bd0*/  BSSY.RECONVERGENT B0, `(.L_x_39) ;  /* 0x0000058000007945 */ /* 0x000fe20003800200 */
[----:B------:R-:W-:Y:S01]  /*1be0*/  CS2R R6, SRZ ;  /* 0x0000000000067805 */ /* 0x000fe2000001ff00 */
[----:B--2---:R-:W-:-:S14]  /*1bf0*/  DSETP.NEU.AND P0, PT, R2, -INF , PT ;  /* 0xfff000000200742a */ /* 0x004fdc0003f0d000 */
[----:B------:R-:W-:Y:S05]  /*1c00*/  @!P0 BRA `(.L_x_40) ;  /* 0x0000000400508947 */ /* 0x000fea0003800000 */
[----:B------:R-:W-:Y:S01]  /*1c10*/  MOV R6, 0x652b82fe ;  /* 0x652b82fe00067802 */ /* 0x000fe20000000f00 */
[----:B------:R-:W-:Y:S01]  /*1c20*/  IMAD.MOV.U32 R7, RZ, RZ, 0x3ff71547 ;  /* 0x3ff71547ff077424 */ /* 0x000fe200078e00ff */
[----:B------:R-:W-:Y:S01]  /*1c30*/  UMOV UR4, 0xfefa39ef ;  /* 0xfefa39ef00047882 */ /* 0x000fe20000000000 */
[----:B------:R-:W-:Y:S01]  /*1c40*/  UMOV UR5, 0x3fe62e42 ;  /* 0x3fe62e4200057882 */ /* 0x000fe20000000000 */
[----:B------:R-:W0:Y:S01]  /*1c50*/  MUFU.RCP64H R13, R5 ;  /* 0x00000005000d7308 */ /* 0x000e220000001800 */
[----:B------:R-:W-:Y:S01]  /*1c60*/  IMAD.MOV.U32 R12, RZ, RZ, 0x1 ;  /* 0x00000001ff0c7424 */ /* 0x000fe200078e00ff */
[----:B------:R-:W-:Y:S01]  /*1c70*/  FSETP.GEU.AND P0, PT, |R3|, 4.1917929649353027344, PT ;  /* 0x4086232b0300780b */ /* 0x000fe20003f0e200 */
[----:B------:R-:W-:Y:S01]  /*1c80*/  DFMA R6, R2, R6, 6.75539944105574400000e+15 ;  /* 0x433800000206742b */ /* 0x000fe20000000006 */
[----:B------:R-:W-:Y:S07]  /*1c90*/  BSSY.RECONVERGENT B1, `(.L_x_41) ;  /* 0x000003a000017945 */ /* 0x000fee0003800200 */
[----:B------:R-:W-:-:S02]  /*1ca0*/  DADD R8, R6, -6.75539944105574400000e+15 ;  /* 0xc338000006087429 */ /* 0x000fc40000000000 */
[----:B0-----:R-:W-:-:S06]  /*1cb0*/  DFMA R14, R12, -R4, 1 ;  /* 0x3ff000000c0e742b */ /* 0x001fcc0000000804 */
[----:B------:R-:W-:Y:S01]  /*1cc0*/  DFMA R10, R8, -UR4, R2 ;  /* 0x80000004080a7c2b */ /* 0x000fe20008000002 */
[----:B------:R-:W-:Y:S01]  /*1cd0*/  UMOV UR4, 0x3b39803f ;  /* 0x3b39803f00047882 */ /* 0x000fe20000000000 */
[----:B------:R-:W-:Y:S01]  /*1ce0*/  UMOV UR5, 0x3c7abc9e ;  /* 0x3c7abc9e00057882 */ /* 0x000fe20000000000 */
[----:B------:R-:W-:-:S05]  /*1cf0*/  DFMA R14, R14, R14, R14 ;  /* 0x0000000e0e0e722b */ /* 0x000fca000000000e */
[----:B------:R-:W-:Y:S01]  /*1d00*/  DFMA R8, R8, -UR4, R10 ;  /* 0x8000000408087c2b */ /* 0x000fe2000800000a */
[----:B------:R-:W-:Y:S01]  /*1d10*/  UMOV UR4, 0x69ce2bdf ;  /* 0x69ce2bdf00047882 */ /* 0x000fe20000000000 */
[----:B------:R-:W-:Y:S01]  /*1d20*/  IMAD.MOV.U32 R10, RZ, RZ, -0x35dec16 ;  /* 0xfca213eaff0a7424 */ /* 0x000fe200078e00ff */
[----:B------:R-:W-:Y:S01]  /*1d30*/  UMOV UR5, 0x3e5ade15 ;  /* 0x3e5ade1500057882 */ /* 0x000fe20000000000 */
[----:B------:R-:W-:Y:S01]  /*1d40*/  IMAD.MOV.U32 R11, RZ, RZ, 0x3e928af3 ;  /* 0x3e928af3ff0b7424 */ /* 0x000fe200078e00ff */
[----:B------:R-:W-:-:S05]  /*1d50*/  DFMA R14, R12, R14, R12 ;  /* 0x0000000e0c0e722b */ /* 0x000fca000000000c */
        /* <DEDUP_REMOVED lines=26> */
[----:B------:R-:W-:Y:S02]  /*1f00*/  DFMA R12, R8, R10, 1 ;  /* 0x3ff00000080c742b */ /* 0x000fe4000000000a */
[----:B------:R-:W-:-:S08]  /*1f10*/  DFMA R8, R14, -R4, 1 ;  /* 0x3ff000000e08742b */ /* 0x000fd00000000804 */
[----:B------:R-:W-:Y:S01]  /*1f20*/  DFMA R8, R14, R8, R14 ;  /* 0x000000080e08722b */ /* 0x000fe2000000000e */
[----:B------:R-:W-:Y:S02]  /*1f30*/  IMAD R11, R6, 0x100000, R13 ;  /* 0x00100000060b7824 */ /* 0x000fe400078e020d */
[----:B------:R-:W-:Y:S01]  /*1f40*/  IMAD.MOV.U32 R10, RZ, RZ, R12 ;  /* 0x000000ffff0a7224 */ /* 0x000fe200078e000c */
[----:B------:R-:W-:Y:S07]  /*1f50*/  @!P0 BRA `(.L_x_42) ;  /* 0x0000000000348947 */ /* 0x000fee0003800000 */
[----:B------:R-:W-:Y:S01]  /*1f60*/  FSETP.GEU.AND P1, PT, |R3|, 4.2275390625, PT ;  /* 0x408748000300780b */ /* 0x000fe20003f2e200 */
[C---:B------:R-:W-:Y:S02]  /*1f70*/  DADD R10, R2.reuse, +INF ;  /* 0x7ff00000020a7429 */ /* 0x040fe40000000000 */
[----:B------:R-:W-:-:S08]  /*1f80*/  DSETP.GEU.AND P0, PT, R2, RZ, PT ;  /* 0x000000ff0200722a */ /* 0x000fd00003f0e000 */
[----:B------:R-:W-:Y:S02]  /*1f90*/  FSEL R10, R10, RZ, P0 ;  /* 0x000000ff0a0a7208 */ /* 0x000fe40000000000 */
[----:B------:R-:W-:Y:S01]  /*1fa0*/  @!P1 LEA.HI R0, R6, R6, RZ, 0x1 ;  /* 0x0000000606009211 */ /* 0x000fe200078f08ff */
[----:B------:R-:W-:Y:S01]  /*1fb0*/  @!P1 IMAD.MOV.U32 R2, RZ, RZ, R12 ;  /* 0x000000ffff029224 */ /* 0x000fe200078e000c */
[----:B------:R-:W-:Y:S02]  /*1fc0*/  FSEL R11, R11, RZ, P0 ;  /* 0x000000ff0b0b7208 */ /* 0x000fe40000000000 */
[----:B------:R-:W-:-:S04]  /*1fd0*/  @!P1 SHF.R.S32.HI R3, RZ, 0x1, R0 ;  /* 0x00000001ff039819 */ /* 0x000fc80000011400 */
[----:B------:R-:W-:Y:S01]  /*1fe0*/  @!P1 IADD3 R6, PT, PT, R6, -R3, RZ ;  /* 0x8000000306069210 */ /* 0x000fe20007ffe0ff */
[----:B------:R-:W-:-:S03]  /*1ff0*/  @!P1 IMAD R3, R3, 0x100000, R13 ;  /* 0x0010000003039824 */ /* 0x000fc600078e020d */
[----:B------:R-:W-:Y:S01]  /*2000*/  @!P1 LEA R7, R6, 0x3ff00000, 0x14 ;  /* 0x3ff0000006079811 */ /* 0x000fe200078ea0ff */
[----:B------:R-:W-:-:S06]  /*2010*/  @!P1 IMAD.MOV.U32 R6, RZ, RZ, RZ ;  /* 0x000000ffff069224 */ /* 0x000fcc00078e00ff */
[----:B------:R-:W-:-:S11]  /*2020*/  @!P1 DMUL R10, R2, R6 ;  /* 0x00000006020a9228 */ /* 0x000fd60000000000 */
.L_x_42:
[----:B------:R-:W-:Y:S05]  /*2030*/  BSYNC.RECONVERGENT B1 ;  /* 0x0000000000017941 */ /* 0x000fea0003800200 */
.L_x_41:
        /* <DEDUP_REMOVED lines=14> */
.L_x_44:
[----:B------:R-:W-:Y:S05]  /*2120*/  BSYNC.RECONVERGENT B1 ;  /* 0x0000000000017941 */ /* 0x000fea0003800200 */
.L_x_43:
[----:B------:R-:W-:Y:S02]  /*2130*/  IMAD.MOV.U32 R6, RZ, RZ, R2 ;  /* 0x000000ffff067224 */ /* 0x000fe400078e0002 */
[----:B------:R-:W-:-:S07]  /*2140*/  IMAD.MOV.U32 R7, RZ, RZ, R3 ;  /* 0x000000ffff077224 */ /* 0x000fce00078e0003 */
.L_x_40:
[----:B------:R-:W-:Y:S05]  /*2150*/  BSYNC.RECONVERGENT B0 ;  /* 0x0000000000007941 */ /* 0x000fea0003800200 */
.L_x_39:
[----:B------:R-:W-:Y:S01]  /*2160*/  STG.E.64 desc[UR10][R18.64], R6 ;  /* 0x0000000612007986 */ /* 0x000fe2000c101b0a */
[----:B------:R-:W-:Y:S05]  /*2170*/  EXIT ;  /* 0x000000000000794d */ /* 0x000fea0003800000 */
        .weak           $__internal_0_$__cuda_sm20_div_rn_f64_full
        .type           $__internal_0_$__cuda_sm20_div_rn_f64_full,@function
        .size           $__internal_0_$__cuda_sm20_div_rn_f64_full,(.L_x_72 - $__internal_0_$__cuda_sm20_div_rn_f64_full)
$__internal_0_$__cuda_sm20_div_rn_f64_full:
[C---:B------:R-:W-:Y:S01]  /*2180*/  FSETP.GEU.AND P0, PT, |R9|.reuse, 1.469367938527859385e-39, PT ;  /* 0x001000000900780b */ /* 0x040fe20003f0e200 */
[----:B------:R-:W-:Y:S01]  /*2190*/  IMAD.MOV.U32 R12, RZ, RZ, 0x1 ;  /* 0x00000001ff0c7424 */ /* 0x000fe200078e00ff */
[----:B------:R-:W-:Y:S01]  /*21a0*/  LOP3.LUT R6, R9, 0x800fffff, RZ, 0xc0, !PT ;  /* 0x800fffff09067812 */ /* 0x000fe200078ec0ff */
[----:B------:R-:W-:Y:S01]  /*21b0*/  IMAD.MOV.U32 R22, RZ, RZ, 0x1ca00000 ;  /* 0x1ca00000ff167424 */ /* 0x000fe200078e00ff */
[C---:B------:R-:W-:Y:S01]  /*21c0*/  FSETP.GEU.AND P2, PT, |R11|.reuse, 1.469367938527859385e-39, PT ;  /* 0x001000000b00780b */ /* 0x040fe20003f4e200 */
[----:B------:R-:W-:Y:S01]  /*21d0*/  BSSY.RECONVERGENT B2, `(.L_x_45) ;  /* 0x0000052000027945 */ /* 0x000fe20003800200 */
[----:B------:R-:W-:Y:S01]  /*21e0*/  LOP3.LUT R7, R6, 0x3ff00000, RZ, 0xfc, !PT ;  /* 0x3ff0000006077812 */ /* 0x000fe200078efcff */
[----:B------:R-:W-:Y:S01]  /*21f0*/  IMAD.MOV.U32 R6, RZ, RZ, R8 ;  /* 0x000000ffff067224 */ /* 0x000fe200078e0008 */
[----:B------:R-:W-:Y:S02]  /*2200*/  LOP3.LUT R21, R11, 0x7ff00000, RZ, 0xc0, !PT ;  /* 0x7ff000000b157812 */ /* 0x000fe400078ec0ff */
[----:B------:R-:W-:-:S03]  /*2210*/  LOP3.LUT R24, R9, 0x7ff00000, RZ, 0xc0, !PT ;  /* 0x7ff0000009187812 */ /* 0x000fc600078ec0ff */
[----:B------:R-:W-:Y:S01]  /*2220*/  @!P0 DMUL R6, R8, 8.98846567431157953865e+307 ;  /* 0x7fe0000008068828 */ /* 0x000fe20000000000 */
[----:B------:R-:W-:Y:S01]  /*2230*/  ISETP.GE.U32.AND P1, PT, R21, R24, PT ;  /* 0x000000181500720c */ /* 0x000fe20003f26070 */
[----:B------:R-:W-:Y:S02]  /*2240*/  IMAD.MOV.U32 R25, RZ, RZ, R21 ;  /* 0x000000ffff197224 */ /* 0x000fe400078e0015 */
[----:B------:R-:W-:Y:S02]  /*2250*/  @!P2 LOP3.LUT R14, R9, 0x7ff00000, RZ, 0xc0, !PT ;  /* 0x7ff00000090ea812 */ /* 0x000fe400078ec0ff */
[----:B------:R-:W0:Y:S02]  /*2260*/  MUFU.RCP64H R13, R7 ;  /* 0x00000007000d7308 */ /* 0x000e240000001800 */
[----:B------:R-:W-:Y:S02]  /*2270*/  @!P2 ISETP.GE.U32.AND P3, PT, R21, R14, PT ;  /* 0x0000000e1500a20c */ /* 0x000fe40003f66070 */
[----:B------:R-:W-:-:S02]  /*2280*/  @!P0 LOP3.LUT R24, R7, 0x7ff00000, RZ, 0xc0, !PT ;  /* 0x7ff0000007188812 */ /* 0x000fc400078ec0ff */
[----:B------:R-:W-:-:S04]  /*2290*/  @!P2 SEL R15, R22, 0x63400000, !P3 ;  /* 0x63400000160fa807 */ /* 0x000fc80005800000 */
[----:B------:R-:W-:-:S04]  /*22a0*/  @!P2 LOP3.LUT R16, R15, 0x80000000, R11, 0xf8, !PT ;  /* 0x800000000f10a812 */ /* 0x000fc800078ef80b */
[----:B------:R-:W-:Y:S02]  /*22b0*/  @!P2 LOP3.LUT R17, R16, 0x100000, RZ, 0xfc, !PT ;  /* 0x001000001011a812 */ /* 0x000fe400078efcff */
[----:B------:R-:W-:Y:S01]  /*22c0*/  @!P2 MOV R16, RZ ;  /* 0x000000ff0010a202 */ /* 0x000fe20000000f00 */
[----:B0-----:R-:W-:-:S08]  /*22d0*/  DFMA R2, R12, -R6, 1 ;  /* 0x3ff000000c02742b */ /* 0x001fd00000000806 */
[----:B------:R-:W-:-:S08]  /*22e0*/  DFMA R2, R2, R2, R2 ;  /* 0x000000020202722b */ /* 0x000fd00000000002 */
[----:B------:R-:W-:Y:S01]  /*22f0*/  DFMA R12, R12, R2, R12 ;  /* 0x000000020c0c722b */ /* 0x000fe2000000000c */
[----:B------:R-:W-:Y:S01]  /*2300*/  SEL R3, R22, 0x63400000, !P1 ;  /* 0x6340000016037807 */ /* 0x000fe20004800000 */
[----:B------:R-:W-:-:S03]  /*2310*/  IMAD.MOV.U32 R2, RZ, RZ, R10 ;  /* 0x000000ffff027224 */ /* 0x000fc600078e000a */
[----:B------:R-:W-:-:S03]  /*2320*/  LOP3.LUT R3, R3, 0x800fffff, R11, 0xf8, !PT ;  /* 0x800fffff03037812 */ /* 0x000fc600078ef80b */
[----:B------:R-:W-:-:S03]  /*2330*/  DFMA R14, R12, -R6, 1 ;  /* 0x3ff000000c0e742b */ /* 0x000fc60000000806 */
[----:B------:R-:W-:-:S05]  /*2340*/  @!P2 DFMA R2, R2, 2, -R16 ;  /* 0x400000000202a82b */ /* 0x000fca0000000810 */
[----:B------:R-:W-:-:S05]  /*2350*/  DFMA R14, R12, R14, R12 ;  /* 0x0000000e0c0e722b */ /* 0x000fca000000000c */
[----:B------:R-:W-:-:S03]  /*2360*/  @!P2 LOP3.LUT R25, R3, 0x7ff00000, RZ, 0xc0, !PT ;  /* 0x7ff000000319a812 */ /* 0x000fc600078ec0ff */
[----:B------:R-:W-:Y:S02]  /*2370*/  DMUL R12, R14, R2 ;  /* 0x000000020e0c7228 */ /* 0x000fe40000000000 */
[----:B------:R-:W-:-:S05]  /*2380*/  VIADD R26, R25, 0xffffffff ;  /* 0xffffffff191a7836 */ /* 0x000fca0000000000 */
[----:B------:R-:W-:Y:S01]  /*2390*/  ISETP.GT.U32.AND P0, PT, R26, 0x7feffffe, PT ;  /* 0x7feffffe1a00780c */ /* 0x000fe20003f04070 */
[----:B------:R-:W-:Y:S01]  /*23a0*/  VIADD R26, R24, 0xffffffff ;  /* 0xffffffff181a7836 */ /* 0x000fe20000000000 */
[----:B------:R-:W-:-:S04]  /*23b0*/  DFMA R16, R12, -R6, R2 ;  /* 0x800000060c10722b */ /* 0x000fc80000000002 */
[----:B------:R-:W-:-:S04]  /*23c0*/  ISETP.GT.U32.OR P0, PT, R26, 0x7feffffe, P0 ;  /* 0x7feffffe1a00780c */ /* 0x000fc80000704470 */
[----:B------:R-:W-:-:S09]  /*23d0*/  DFMA R16, R14, R16, R12 ;  /* 0x000000100e10722b */ /* 0x000fd2000000000c */
[----:B------:R-:W-:Y:S05]  /*23e0*/  @P0 BRA `(.L_x_46) ;  /* 0x00000000006c0947 */ /* 0x000fea0003800000 */
[----:B------:R-:W-:Y:S01]  /*23f0*/  LOP3.LUT R12, R9, 0x7ff00000, RZ, 0xc0, !PT ;  /* 0x7ff00000090c7812 */ /* 0x000fe200078ec0ff */
[----:B------:R-:W-:-:S03]  /*2400*/  IMAD.MOV.U32 R14, RZ, RZ, RZ ;  /* 0x000000ffff0e7224 */ /* 0x000fc600078e00ff */
[CC--:B------:R-:W-:Y:S02]  /*2410*/  VIADDMNMX R10, R21.reuse, -R12.reuse, 0xb9600000, !PT ;  /* 0xb9600000150a7446 */ /* 0x0c0fe4000780090c */
[----:B------:R-:W-:Y:S02]  /*2420*/  ISETP.GE.U32.AND P0, PT, R21, R12, PT ;  /* 0x0000000c1500720c */ /* 0x000fe40003f06070 */
[----:B------:R-:W-:Y:S02]  /*2430*/  VIMNMX R10, PT, PT, R10, 0x46a00000, PT ;  /* 0x46a000000a0a7848 */ /* 0x000fe40003fe0100 */
[----:B------:R-:W-:-:S05]  /*2440*/  SEL R11, R22, 0x63400000, !P0 ;  /* 0x63400000160b7807 */ /* 0x000fca0004000000 */
[----:B------:R-:W-:-:S04]  /*2450*/  IMAD.IADD R10, R10, 0x1, -R11 ;  /* 0x000000010a0a7824 */ /* 0x000fc800078e0a0b */
[----:B------:R-:W-:-:S06]  /*2460*/  VIADD R15, R10, 0x7fe00000 ;  /* 0x7fe000000a0f7836 */ /* 0x000fcc0000000000 */
[----:B------:R-:W-:-:S10]  /*2470*/  DMUL R12, R16, R14 ;  /* 0x0000000e100c7228 */ /* 0x000fd40000000000 */
[----:B------:R-:W-:-:S13]  /*2480*/  FSETP.GTU.AND P0, PT, |R13|, 1.469367938527859385e-39, PT ;  /* 0x001000000d00780b */ /* 0x000fda0003f0c200 */
[----:B------:R-:W-:Y:S05]  /*2490*/  @P0 BRA `(.L_x_47) ;  /* 0x0000000000940947 */ /* 0x000fea0003800000 */
[----:B------:R-:W-:Y:S01]  /*24a0*/  DFMA R2, R16, -R6, R2 ;  /* 0x800000061002722b */ /* 0x000fe20000000002 */
[----:B------:R-:W-:-:S09]  /*24b0*/  MOV R14, RZ ;  /* 0x000000ff000e7202 */ /* 0x000fd20000000f00 */
[C---:B------:R-:W-:Y:S02]  /*24c0*/  FSETP.NEU.AND P0, PT, R3.reuse, RZ, PT ;  /* 0x000000ff0300720b */ /* 0x040fe40003f0d000 */
[----:B------:R-:W-:-:S04]  /*24d0*/  LOP3.LUT R9, R3, 0x80000000, R9, 0x48, !PT ;  /* 0x8000000003097812 */ /* 0x000fc800078e4809 */
[----:B------:R-:W-:-:S07]  /*24e0*/  LOP3.LUT R15, R9, R15, RZ, 0xfc, !PT ;  /* 0x0000000f090f7212 */ /* 0x000fce00078efcff */
[----:B------:R-:W-:Y:S05]  /*24f0*/  @!P0 BRA `(.L_x_47) ;  /* 0x00000000007c8947 */ /* 0x000fea0003800000 */
[----:B------:R-:W-:Y:S01]  /*2500*/  IMAD.MOV R3, RZ, RZ, -R10 ;  /* 0x000000ffff037224 */ /* 0x000fe200078e0a0a */
[----:B------:R-:W-:Y:S01]  /*2510*/  DMUL.RP R14, R16, R14 ;  /* 0x0000000e100e7228 */ /* 0x000fe20000008000 */
[----:B------:R-:W-:-:S06]  /*2520*/  IMAD.MOV.U32 R2, RZ, RZ, RZ ;  /* 0x000000ffff027224 */ /* 0x000fcc00078e00ff */
[----:B------:R-:W-:-:S03]  /*2530*/  DFMA R2, R12, -R2, R16 ;  /* 0x800000020c02722b */ /* 0x000fc60000000010 */
[----:B------:R-:W-:-:S03]  /*2540*/  LOP3.LUT R9, R15, R9, RZ, 0x3c, !PT ;  /* 0x000000090f097212 */ /* 0x000fc600078e3cff */
[----:B------:R-:W-:-:S04]  /*2550*/  IADD3 R2, PT, PT, -R10, -0x43300000, RZ ;  /* 0xbcd000000a027810 */ /* 0x000fc80007ffe1ff */
[----:B------:R-:W-:-:S04]  /*2560*/  FSETP.NEU.AND P0, PT, |R3|, R2, PT ;  /* 0x000000020300720b */ /* 0x000fc80003f0d200 */
[----:B------:R-:W-:Y:S02]  /*2570*/  FSEL R12, R14, R12, !P0 ;  /* 0x0000000c0e0c7208 */ /* 0x000fe40004000000 */
[----:B------:R-:W-:Y:S01]  /*2580*/  FSEL R13, R9, R13, !P0 ;  /* 0x0000000d090d7208 */ /* 0x000fe20004000000 */
[----:B------:R-:W-:Y:S06]  /*2590*/  BRA `(.L_x_47) ;  /* 0x0000000000547947 */ /* 0x000fec0003800000 */
.L_x_46:
[----:B------:R-:W-:-:S14]  /*25a0*/  DSETP.NAN.AND P0, PT, R10, R10, PT ;  /* 0x0000000a0a00722a */ /* 0x000fdc0003f08000 */
[----:B------:R-:W-:Y:S05]  /*25b0*/  @P0 BRA `(.L_x_48) ;  /* 0x0000000000440947 */ /* 0x000fea0003800000 */
[----:B------:R-:W-:-:S14]  /*25c0*/  DSETP.NAN.AND P0, PT, R8, R8, PT ;  /* 0x000000080800722a */ /* 0x000fdc0003f08000 */
[----:B------:R-:W-:Y:S05]  /*25d0*/  @P0 BRA `(.L_x_49) ;  /* 0x0000000000300947 */ /* 0x000fea0003800000 */
[----:B------:R-:W-:Y:S01]  /*25e0*/  ISETP.NE.AND P0, PT, R25, R24, PT ;  /* 0x000000181900720c */ /* 0x000fe20003f05270 */
[----:B------:R-:W-:Y:S02]  /*25f0*/  IMAD.MOV.U32 R12, RZ, RZ, 0x0 ;  /* 0x00000000ff0c7424 */ /* 0x000fe400078e00ff */
[----:B------:R-:W-:-:S10]  /*2600*/  IMAD.MOV.U32 R13, RZ, RZ, -0x80000 ;  /* 0xfff80000ff0d7424 */ /* 0x000fd400078e00ff */
[----:B------:R-:W-:Y:S05]  /*2610*/  @!P0 BRA `(.L_x_47) ;  /* 0x0000000000348947 */ /* 0x000fea0003800000 */
[----:B------:R-:W-:Y:S02]  /*2620*/  ISETP.NE.AND P0, PT, R25, 0x7ff00000, PT ;  /* 0x7ff000001900780c */ /* 0x000fe40003f05270 */
[----:B------:R-:W-:Y:S02]  /*2630*/  LOP3.LUT R13, R11, 0x80000000, R9, 0x48, !PT ;  /* 0x800000000b0d7812 */ /* 0x000fe400078e4809 */
[----:B------:R-:W-:-:S13]  /*2640*/  ISETP.EQ.OR P0, PT, R24, RZ, !P0 ;  /* 0x000000ff1800720c */ /* 0x000fda0004702670 */
[----:B------:R-:W-:Y:S01]  /*2650*/  @P0 LOP3.LUT R2, R13, 0x7ff00000, RZ, 0xfc, !PT ;  /* 0x7ff000000d020812 */ /* 0x000fe200078efcff */
[----:B------:R-:W-:Y:S02]  /*2660*/  @!P0 IMAD.MOV.U32 R12, RZ, RZ, RZ ;  /* 0x000000ffff0c8224 */ /* 0x000fe400078e00ff */
[----:B------:R-:W-:Y:S01]  /*2670*/  @P0 IMAD.MOV.U32 R12, RZ, RZ, RZ ;  /* 0x000000ffff0c0224 */ /* 0x000fe200078e00ff */
[----:B------:R-:W-:Y:S01]  /*2680*/  @P0 MOV R13, R2 ;  /* 0x00000002000d0202 */ /* 0x000fe20000000f00 */
[----:B------:R-:W-:Y:S06]  /*2690*/  BRA `(.L_x_47) ;  /* 0x0000000000147947 */ /* 0x000fec0003800000 */
.L_x_49:
[----:B------:R-:W-:Y:S01]  /*26a0*/  LOP3.LUT R13, R9, 0x80000, RZ, 0xfc, !PT ;  /* 0x00080000090d7812 */ /* 0x000fe200078efcff */
[----:B------:R-:W-:Y:S01]  /*26b0*/  IMAD.MOV.U32 R12, RZ, RZ, R8 ;  /* 0x000000ffff0c7224 */ /* 0x000fe200078e0008 */
[----:B------:R-:W-:Y:S06]  /*26c0*/  BRA `(.L_x_47) ;  /* 0x0000000000087947 */ /* 0x000fec0003800000 */
.L_x_48:
[----:B------:R-:W-:Y:S01]  /*26d0*/  LOP3.LUT R13, R11, 0x80000, RZ, 0xfc, !PT ;  /* 0x000800000b0d7812 */ /* 0x000fe200078efcff */
[----:B------:R-:W-:-:S07]  /*26e0*/  IMAD.MOV.U32 R12, RZ, RZ, R10 ;  /* 0x000000ffff0c7224 */ /* 0x000fce00078e000a */
.L_x_47:
[----:B------:R-:W-:Y:S05]  /*26f0*/  BSYNC.RECONVERGENT B2 ;  /* 0x0000000000027941 */ /* 0x000fea0003800200 */
.L_x_45:
[----:B------:R-:W-:Y:S02]  /*2700*/  IMAD.MOV.U32 R21, RZ, RZ, 0x0 ;  /* 0x00000000ff157424 */ /* 0x000fe400078e00ff */
[----:B------:R-:W-:Y:S02]  /*2710*/  IMAD.MOV.U32 R2, RZ, RZ, R12 ;  /* 0x000000ffff027224 */ /* 0x000fe400078e000c */
[----:B------:R-:W-:Y:S01]  /*2720*/  IMAD.MOV.U32 R3, RZ, RZ, R13 ;  /* 0x000000ffff037224 */ /* 0x000fe200078e000d */
[----:B------:R-:W-:Y:S06]  /*2730*/  RET.REL.NODEC R20 `(_Z7softmaxPdii) ;  /* 0xffffffd814307950 */ /* 0x000fec0003c3ffff */
.L_x_50:
        /* <DEDUP_REMOVED lines=12> */
.L_x_72:


//--------------------- .text._Z15produto_internoPdS_S_iiid --------------------------
	.section	.text._Z15produto_internoPdS_S_iiid,"ax",@progbits
	.align	128
        .global         _Z15produto_internoPdS_S_iiid
        .type           _Z15produto_internoPdS_S_iiid,@function
        .size           _Z15produto_internoPdS_S_iiid,(.L_x_73 - _Z15produto_internoPdS_S_iiid)
        .other          _Z15produto_internoPdS_S_iiid,@"STO_CUDA_ENTRY STV_DEFAULT"
_Z15produto_internoPdS_S_iiid:
.text._Z15produto_internoPdS_S_iiid:
[----:B------:R-:W-:Y:S01]  /*0000*/  LDC R1, c[0x0][0x37c] ;  /* 0x0000df00ff017b82 */ /* 0x000fe20000000800 */
[----:B------:R-:W0:Y:S07]  /*0010*/  S2R R27, SR_TID.Y ;  /* 0x00000000001b7919 */ /* 0x000e2e0000002200 */
[----:B------:R-:W1:Y:S01]  /*0020*/  S2UR UR5, SR_CTAID.Y ;  /* 0x00000000000579c3 */ /* 0x000e620000002600 */
[----:B------:R-:W2:Y:S01]  /*0030*/  LDCU UR6, c[0x0][0x360] ;  /* 0x00006c00ff0677ac */ /* 0x000ea20008000800 */
[----:B------:R-:W2:Y:S01]  /*0040*/  S2R R5, SR_TID.X ;  /* 0x0000000000057919 */ /* 0x000ea20000002100 */
[----:B------:R-:W1:Y:S01]  /*0050*/  LDCU UR4, c[0x0][0x364] ;  /* 0x00006c80ff0477ac */ /* 0x000e620008000800 */
[----:B------:R-:W2:Y:S04]  /*0060*/  S2R R2, SR_CTAID.X ;  /* 0x0000000000027919 */ /* 0x000ea80000002500 */
[----:B------:R-:W3:Y:S01]  /*0070*/  LDC R0, c[0x0][0x398] ;  /* 0x0000e600ff007b82 */ /* 0x000ee20000000800 */
[----:B------:R-:W4:Y:S01]  /*0080*/  LDCU UR7, c[0x0][0x368] ;  /* 0x00006d00ff0777ac */ /* 0x000f220008000800 */
[----:B------:R-:W4:Y:S01]  /*0090*/  S2R R4, SR_TID.Z ;  /* 0x0000000000047919 */ /* 0x000f220000002300 */
[----:B------:R-:W5:Y:S01]  /*00a0*/  LDCU UR8, c[0x0][0x3a0] ;  /* 0x00007400ff0877ac */ /* 0x000f620008000800 */
[----:B------:R-:W4:Y:S01]  /*00b0*/  S2R R7, SR_CTAID.Z ;  /* 0x0000000000077919 */ /* 0x000f220000002700 */
[----:B-1----:R-:W-:-:S06]  /*00c0*/  UIMAD UR4, UR4, UR5, URZ ;  /* 0x00000005040472a4 */ /* 0x002fcc000f8e02ff */
[----:B0-----:R-:W-:-:S05]  /*00d0*/  VIADD R3, R27, UR4 ;  /* 0x000000041b037c36 */ /* 0x001fca0008000000 */
[----:B---3--:R-:W-:Y:S01]  /*00e0*/  ISETP.GE.AND P0, PT, R3, R0, PT ;  /* 0x000000000300720c */ /* 0x008fe20003f06270 */
[----:B--2---:R-:W-:-:S05]  /*00f0*/  IMAD R5, R2, UR6, R5 ;  /* 0x0000000602057c24 */ /* 0x004fca000f8e0205 */
[----:B-----5:R-:W-:Y:S01]  /*0100*/  ISETP.GE.OR P0, PT, R5, UR8, P0 ;  /* 0x0000000805007c0c */ /* 0x020fe20008706670 */
[----:B----4-:R-:W-:-:S05]  /*0110*/  IMAD R2, R7, UR7, R4 ;  /* 0x0000000707027c24 */ /* 0x010fca000f8e0204 */
[----:B------:R-:W-:-:S13]  /*0120*/  ISETP.GE.OR P0, PT, R2, R0, P0 ;  /* 0x000000000200720c */ /* 0x000fda0000706670 */
[----:B------:R-:W-:Y:S05]  /*0130*/  @P0 EXIT ;  /* 0x000000000000094d */ /* 0x000fea0003800000 */
[----:B------:R-:W-:Y:S01]  /*0140*/  ISETP.GT.U32.AND P0, PT, R3, R2, PT ;  /* 0x000000020300720c */ /* 0x000fe20003f04070 */
[----:B------:R-:W0:-:S12]  /*0150*/  LDCU.64 UR6, c[0x0][0x358] ;  /* 0x00006b00ff0677ac */ /* 0x000e180008000a00 */
[----:B------:R-:W-:Y:S05]  /*0160*/  @P0 BRA `(.L_x_51) ;  /* 0x00000008004c0947 */ /* 0x000fea0003800000 */
[----:B------:R-:W1:Y:S01]  /*0170*/  LDC R4, c[0x0][0x39c] ;  /* 0x0000e700ff047b82 */ /* 0x000e620000000800 */
[----:B------:R-:W-:Y:S02]  /*0180*/  CS2R R12, SRZ ;  /* 0x00000000000c7805 */ /* 0x000fe4000001ff00 */
[----:B-1----:R-:W-:-:S13]  /*0190*/  ISETP.GE.AND P0, PT, R4, 0x1, PT ;  /* 0x000000010400780c */ /* 0x002fda0003f06270 */
[----:B------:R-:W-:Y:S05]  /*01a0*/  @!P0 BRA `(.L_x_52) ;  /* 0x0000000400c08947 */ /* 0x000fea0003800000 */
[C---:B------:R-:W-:Y:S01]  /*01b0*/  ISETP.GE.U32.AND P0, PT, R4.reuse, 0x8, PT ;  /* 0x000000080400780c */ /* 0x040fe20003f06070 */
[----:B------:R-:W-:Y:S01]  /*01c0*/  IMAD R9, R5, R0, R2 ;  /* 0x0000000005097224 */ /* 0x000fe200078e0202 */
[----:B------:R-:W-:Y:S01]  /*01d0*/  LOP3.LUT R7, R4, 0x7, RZ, 0xc0, !PT ;  /* 0x0000000704077812 */ /* 0x000fe200078ec0ff */
[----:B------:R-:W-:Y:S01]  /*01e0*/  IMAD.MOV.U32 R25, RZ, RZ, RZ ;  /* 0x000000ffff197224 */ /* 0x000fe200078e00ff */
[----:B------:R-:W-:Y:S01]  /*01f0*/  CS2R R12, SRZ ;  /* 0x00000000000c7805 */ /* 0x000fe2000001ff00 */
[----:B------:R-:W-:-:S08]  /*0200*/  IMAD R24, R9, R4, RZ ;  /* 0x0000000409187224 */ /* 0x000fd000078e02ff */
[----:B------:R-:W-:Y:S05]  /*0210*/  @!P0 BRA `(.L_x_53) ;  /* 0x0000000000bc8947 */ /* 0x000fea0003800000 */
[----:B------:R-:W-:Y:S01]  /*0220*/  IMAD R6, R0, R4, RZ ;  /* 0x0000000400067224 */ /* 0x000fe200078e02ff */
[----:B------:R-:W-:Y:S02]  /*0230*/  LOP3.LUT R25, R4, 0x7ffffff8, RZ, 0xc0, !PT ;  /* 0x7ffffff804197812 */ /* 0x000fe400078ec0ff */
[----:B------:R-:W-:Y:S01]  /*0240*/  CS2R R12, SRZ ;  /* 0x00000000000c7805 */ /* 0x000fe2000001ff00 */
[----:B------:R-:W-:Y:S01]  /*0250*/  IMAD R27, R5, R6, R27 ;  /* 0x00000006051b7224 */ /* 0x000fe200078e021b */
[----:B------:R-:W-:Y:S01]  /*0260*/  MOV R6, R24 ;  /* 0x0000001800067202 */ /* 0x000fe20000000f00 */
[----:B------:R-:W-:Y:S02]  /*0270*/  IMAD.MOV R26, RZ, RZ, -R25 ;  /* 0x000000ffff1a7224 */ /* 0x000fe400078e0a19 */
[----:B------:R-:W-:-:S07]  /*0280*/  VIADD R27, R27, UR4 ;  /* 0x000000041b1b7c36 */ /* 0x000fce0008000000 */
.L_x_54:
        /* <DEDUP_REMOVED lines=34> */
[----:B------:R-:W-:Y:S01]  /*04b0*/  ISETP.NE.AND P0, PT, R26, RZ, PT ;  /* 0x000000ff1a00720c */ /* 0x000fe20003f05270 */
[----:B------:R-:W-:Y:S02]  /*04c0*/  VIADD R6, R6, 0x8 ;  /* 0x0000000806067836 */ /* 0x000fe40000000000 */
[----:B------:R-:W-:Y:S02]  /*04d0*/  IMAD R27, R0, 0x8, R27 ;  /* 0x00000008001b7824 */ /* 0x000fe400078e021b */
[----:B----4-:R-:W-:-:S08]  /*04e0*/  DFMA R8, R14, R16, R8 ;  /* 0x000000100e08722b */ /* 0x010fd00000000008 */
[----:B---3--:R-:W-:Y:S01]  /*04f0*/  DFMA R12, R20, R18, R8 ;  /* 0x00000012140c722b */ /* 0x008fe20000000008 */
[----:B------:R-:W-:Y:S10]  /*0500*/  @P0 BRA `(.L_x_54) ;  /* 0xfffffffc00600947 */ /* 0x000ff4000383ffff */
.L_x_53:
[----:B------:R-:W-:-:S13]  /*0510*/  ISETP.NE.AND P0, PT, R7, RZ, PT ;  /* 0x000000ff0700720c */ /* 0x000fda0003f05270 */
        /* <DEDUP_REMOVED lines=23> */
[----:B------:R-:W-:Y:S01]  /*0690*/  VIADD R25, R25, 0x4 ;  /* 0x0000000419197836 */ /* 0x000fe20000000000 */
[----:B---3--:R-:W-:-:S08]  /*06a0*/  DFMA R6, R22, R6, R12 ;  /* 0x000000061606722b */ /* 0x008fd0000000000c */
[----:B--2---:R-:W-:-:S08]  /*06b0*/  DFMA R6, R8, R10, R6 ;  /* 0x0000000a0806722b */ /* 0x004fd00000000006 */
[----:B----4-:R-:W-:-:S08]  /*06c0*/  DFMA R6, R14, R16, R6 ;  /* 0x000000100e06722b */ /* 0x010fd00000000006 */
[----:B-----5:R-:W-:-:S11]  /*06d0*/  DFMA R12, R18, R20, R6 ;  /* 0x00000014120c722b */ /* 0x020fd60000000006 */
.L_x_55:
[----:B------:R-:W-:Y:S05]  /*06e0*/  @!P1 BRA `(.L_x_52) ;  /* 0x0000000000709947 */ /* 0x000fea0003800000 */
[----:B------:R-:W1:Y:S01]  /*06f0*/  LDC.64 R16, c[0x0][0x380] ;  /* 0x0000e000ff107b82 */ /* 0x000e620000000a00 */
[----:B------:R-:W-:Y:S02]  /*0700*/  ISETP.NE.AND P0, PT, R26, 0x1, PT ;  /* 0x000000011a00780c */ /* 0x000fe40003f05270 */
[----:B------:R-:W-:-:S04]  /*0710*/  LOP3.LUT R9, R4, 0x1, RZ, 0xc0, !PT ;  /* 0x0000000104097812 */ /* 0x000fc800078ec0ff */
[----:B------:R-:W-:Y:S01]  /*0720*/  ISETP.NE.U32.AND P1, PT, R9, 0x1, PT ;  /* 0x000000010900780c */ /* 0x000fe20003f25070 */
[----:B------:R-:W2:Y:S06]  /*0730*/  LDC.64 R22, c[0x0][0x388] ;  /* 0x0000e200ff167b82 */ /* 0x000eac0000000a00 */
[--C-:B------:R-:W-:Y:S02]  /*0740*/  @P0 IMAD R8, R5, R4, R25.reuse ;  /* 0x0000000405080224 */ /* 0x100fe400078e0219 */
[----:B------:R-:W3:Y:S01]  /*0750*/  LDC.64 R14, c[0x0][0x380] ;  /* 0x0000e000ff0e7b82 */ /* 0x000ee20000000a00 */
[----:B------:R-:W-:Y:S01]  /*0760*/  @P0 IMAD.IADD R9, R24, 0x1, R25 ;  /* 0x0000000118090824 */ /* 0x000fe200078e0219 */
[----:B------:R-:W-:Y:S01]  /*0770*/  @P0 IADD3 R25, PT, PT, R25, 0x2, RZ ;  /* 0x0000000219190810 */ /* 0x000fe20007ffe0ff */
[----:B------:R-:W-:-:S05]  /*0780*/  @P0 IMAD R11, R8, R0, R3 ;  /* 0x00000000080b0224 */ /* 0x000fca00078e0203 */
[----:B------:R-:W4:Y:S01]  /*0790*/  LDC.64 R6, c[0x0][0x388] ;  /* 0x0000e200ff067b82 */ /* 0x000f220000000a00 */
[----:B-1----:R-:W-:-:S04]  /*07a0*/  @P0 IMAD.WIDE R16, R9, 0x8, R16 ;  /* 0x0000000809100825 */ /* 0x002fc800078e0210 */
[----:B------:R-:W-:Y:S01]  /*07b0*/  @!P1 IMAD R4, R5, R4, R25 ;  /* 0x0000000405049224 */ /* 0x000fe200078e0219 */
[----:B0-----:R-:W5:Y:S01]  /*07c0*/  @P0 LDG.E.64 R18, desc[UR6][R16.64+0x8] ;  /* 0x0000080610120981 */ /* 0x001f62000c1e1b00 */
[----:B--2---:R-:W-:-:S03]  /*07d0*/  @P0 IMAD.WIDE R22, R11, 0x8, R22 ;  /* 0x000000080b160825 */ /* 0x004fc600078e0216 */
[----:B------:R-:W2:Y:S04]  /*07e0*/  @P0 LDG.E.64 R10, desc[UR6][R16.64] ;  /* 0x00000006100a0981 */ /* 0x000ea8000c1e1b00 */
[----:B------:R-:W2:Y:S01]  /*07f0*/  @P0 LDG.E.64 R8, desc[UR6][R22.64] ;  /* 0x0000000616080981 */ /* 0x000ea2000c1e1b00 */
[----:B------:R-:W-:-:S04]  /*0800*/  @P0 IMAD.WIDE R20, R0, 0x8, R22 ;  /* 0x0000000800140825 */ /* 0x000fc800078e0216 */
[----:B------:R-:W-:Y:S02]  /*0810*/  @!P1 IMAD.IADD R25, R24, 0x1, R25 ;  /* 0x0000000118199824 */ /* 0x000fe400078e0219 */
[----:B------:R-:W-:Y:S01]  /*0820*/  @!P1 IMAD R27, R4, R0, R3 ;  /* 0x00000000041b9224 */ /* 0x000fe200078e0203 */
[----:B------:R-:W5:Y:S01]  /*0830*/  @P0 LDG.E.64 R20, desc[UR6][R20.64] ;  /* 0x0000000614140981 */ /* 0x000f62000c1e1b00 */
[----:B---3--:R-:W-:-:S04]  /*0840*/  @!P1 IMAD.WIDE R14, R25, 0x8, R14 ;  /* 0x00000008190e9825 */ /* 0x008fc800078e020e */
[----:B----4-:R-:W-:Y:S02]  /*0850*/  @!P1 IMAD.WIDE R6, R27, 0x8, R6 ;  /* 0x000000081b069825 */ /* 0x010fe400078e0206 */
[----:B------:R-:W3:Y:S04]  /*0860*/  @!P1 LDG.E.64 R14, desc[UR6][R14.64] ;  /* 0x000000060e0e9981 */ /* 0x000ee8000c1e1b00 */
[----:B------:R-:W3:Y:S01]  /*0870*/  @!P1 LDG.E.64 R6, desc[UR6][R6.64] ;  /* 0x0000000606069981 */ /* 0x000ee2000c1e1b00 */
[----:B--2---:R-:W-:-:S08]  /*0880*/  @P0 DFMA R8, R10, R8, R12 ;  /* 0x000000080a08022b */ /* 0x004fd0000000000c */
[----:B-----5:R-:W-:-:S08]  /*0890*/  @P0 DFMA R12, R18, R20, R8 ;  /* 0x00000014120c022b */ /* 0x020fd00000000008 */
[----:B---3--:R-:W-:-:S11]  /*08a0*/  @!P1 DFMA R12, R14, R6, R12 ;  /* 0x000000060e0c922b */ /* 0x008fd6000000000c */
.L_x_52:
[----:B------:R-:W1:Y:S01]  /*08b0*/  LDCU UR5, c[0x0][0x3ac] ;  /* 0x00007580ff0577ac */ /* 0x000e620008000800 */
[----:B------:R-:W2:Y:S01]  /*08c0*/  LDC.64 R10, c[0x0][0x3a8] ;  /* 0x0000ea00ff0a7b82 */ /* 0x000ea20000000a00 */
[----:B------:R-:W-:Y:S01]  /*08d0*/  IMAD.MOV.U32 R6, RZ, RZ, 0x1 ;  /* 0x00000001ff067424 */ /* 0x000fe200078e00ff */
[----:B------:R-:W-:Y:S01]  /*08e0*/  FSETP.GEU.AND P1, PT, |R13|, 6.5827683646048100446e-37, PT ;  /* 0x036000000d00780b */ /* 0x000fe20003f2e200 */
[----:B------:R-:W-:Y:S01]  /*08f0*/  BSSY.RECONVERGENT B0, `(.L_x_56) ;  /* 0x0000013000007945 */ /* 0x000fe20003800200 */
[----:B-1----:R-:W2:Y:S03]  /*0900*/  MUFU.RCP64H R7, UR5 ;  /* 0x0000000500077d08 */ /* 0x002ea60008001800 */
[----:B--2---:R-:W-:-:S08]  /*0910*/  DFMA R8, R6, -R10, 1 ;  /* 0x3ff000000608742b */ /* 0x004fd0000000080a */
[----:B------:R-:W-:-:S08]  /*0920*/  DFMA R8, R8, R8, R8 ;  /* 0x000000080808722b */ /* 0x000fd00000000008 */
[----:B------:R-:W-:-:S08]  /*0930*/  DFMA R8, R6, R8, R6 ;  /* 0x000000080608722b */ /* 0x000fd00000000006 */
[----:B------:R-:W-:-:S08]  /*0940*/  DFMA R6, R8, -R10, 1 ;  /* 0x3ff000000806742b */ /* 0x000fd0000000080a */
[----:B------:R-:W-:-:S08]  /*0950*/  DFMA R6, R8, R6, R8 ;  /* 0x000000060806722b */ /* 0x000fd00000000008 */
[----:B------:R-:W-:-:S08]  /*0960*/  DMUL R8, R6, R12 ;  /* 0x0000000c06087228 */ /* 0x000fd00000000000 */
[----:B------:R-:W-:-:S08]  /*0970*/  DFMA R10, R8, -R10, R12 ;  /* 0x8000000a080a722b */ /* 0x000fd0000000000c */
[----:B------:R-:W-:-:S10]  /*0980*/  DFMA R6, R6, R10, R8 ;  /* 0x0000000a0606722b */ /* 0x000fd40000000008 */
[----:B------:R-:W-:-:S05]  /*0990*/  FFMA R0, RZ, UR5, R7 ;  /* 0x00000005ff007c23 */ /* 0x000fca0008000007 */
[----:B------:R-:W-:-:S13]  /*09a0*/  FSETP.GT.AND P0, PT, |R0|, 1.469367938527859385e-39, PT ;  /* 0x001000000000780b */ /* 0x000fda0003f04200 */
[----:B------:R-:W-:Y:S05]  /*09b0*/  @P0 BRA P1, `(.L_x_57) ;  /* 0x0000000000180947 */ /* 0x000fea0000800000 */
[----:B------:R-:W-:Y:S01]  /*09c0*/  MOV R6, R12 ;  /* 0x0000000c00067202 */ /* 0x000fe20000000f00 */
[----:B------:R-:W-:Y:S01]  /*09d0*/  IMAD.MOV.U32 R7, RZ, RZ, R13 ;  /* 0x000000ffff077224 */ /* 0x000fe200078e000d */
[----:B------:R-:W-:-:S07]  /*09e0*/  MOV R0, 0xa00 ;  /* 0x00000a0000007802 */ /* 0x000fce0000000f00 */
[----:B0-----:R-:W-:Y:S05]  /*09f0*/  CALL.REL.NOINC `($__internal_1_$__cuda_sm20_div_rn_f64_full) ;  /* 0x0000000000487944 */ /* 0x001fea0003c00000 */
[----:B------:R-:W-:Y:S01]  /*0a00*/  IMAD.MOV.U32 R6, RZ, RZ, R14 ;  /* 0x000000ffff067224 */ /* 0x000fe200078e000e */
[----:B------:R-:W-:-:S07]  /*0a10*/  MOV R7, R15 ;  /* 0x0000000f00077202 */ /* 0x000fce0000000f00 */
.L_x_57:
[----:B0-----:R-:W-:Y:S05]  /*0a20*/  BSYNC.RECONVERGENT B0 ;  /* 0x0000000000007941 */ /* 0x001fea0003800200 */
.L_x_56:
[----:B------:R-:W0:Y:S01]  /*0a30*/  LDCU UR5, c[0x0][0x398] ;  /* 0x00007300ff0577ac */ /* 0x000e220008000800 */
[----:B------:R-:W1:Y:S01]  /*0a40*/  LDC.64 R8, c[0x0][0x390] ;  /* 0x0000e400ff087b82 */ /* 0x000e620000000a00 */
[----:B0-----:R-:W-:-:S04]  /*0a50*/  IMAD R2, R5, UR5, R2 ;  /* 0x0000000505027c24 */ /* 0x001fc8000f8e0202 */
[----:B------:R-:W-:-:S04]  /*0a60*/  IMAD R3, R2, UR5, R3 ;  /* 0x0000000502037c24 */ /* 0x000fc8000f8e0203 */
[----:B-1----:R-:W-:-:S05]  /*0a70*/  IMAD.WIDE R2, R3, 0x8, R8 ;  /* 0x0000000803027825 */ /* 0x002fca00078e0208 */
[----:B------:R-:W-:Y:S01]  /*0a80*/  STG.E.64 desc[UR6][R2.64], R6 ;  /* 0x0000000602007986 */ /* 0x000fe2000c101b06 */
[----:B------:R-:W-:Y:S05]  /*0a90*/  EXIT ;  /* 0x000000000000794d */ /* 0x000fea0003800000 */
.L_x_51:
[----:B------:R-:W1:Y:S01]  /*0aa0*/  LDC.64 R6, c[0x0][0x390] ;  /* 0x0000e400ff067b82 */ /* 0x000e620000000a00 */
[----:B------:R-:W-:-:S04]  /*0ab0*/  IMAD R2, R5, R0, R2 ;  /* 0x0000000005027224 */ /* 0x000fc800078e0202 */
[----:B------:R-:W-:Y:S02]  /*0ac0*/  IMAD R5, R2, R0, R3 ;  /* 0x0000000002057224 */ /* 0x000fe400078e0203 */
[----:B------:R-:W-:Y:S02]  /*0ad0*/  IMAD.MOV.U32 R2, RZ, RZ, 0x0 ;  /* 0x00000000ff027424 */ /* 0x000fe400078e00ff */
[----:B------:R-:W-:Y:S02]  /*0ae0*/  IMAD.MOV.U32 R3, RZ, RZ, -0x100000 ;  /* 0xfff00000ff037424 */ /* 0x000fe400078e00ff */
[----:B-1----:R-:W-:-:S05]  /*0af0*/  IMAD.WIDE R6, R5, 0x8, R6 ;  /* 0x0000000805067825 */ /* 0x002fca00078e0206 */
[----:B0-----:R-:W-:Y:S01]  /*0b00*/  STG.E.64 desc[UR6][R6.64], R2 ;  /* 0x0000000206007986 */ /* 0x001fe2000c101b06 */
[----:B------:R-:W-:Y:S05]  /*0b10*/  EXIT ;  /* 0x000000000000794d */ /* 0x000fea0003800000 */
        .weak           $__internal_1_$__cuda_sm20_div_rn_f64_full
        .type           $__internal_1_$__cuda_sm20_div_rn_f64_full,@function
        .size           $__internal_1_$__cuda_sm20_div_rn_f64_full,(.L_x_73 - $__internal_1_$__cuda_sm20_div_rn_f64_full)
$__internal_1_$__cuda_sm20_div_rn_f64_full:
[----:B------:R-:W0:Y:S01]  /*0b20*/  LDC.64 R10, c[0x0][0x3a8] ;  /* 0x0000ea00ff0a7b82 */ /* 0x000e220000000a00 */
[----:B------:R-:W-:Y:S01]  /*0b30*/  IMAD.MOV.U32 R16, RZ, RZ, 0x1 ;  /* 0x00000001ff107424 */ /* 0x000fe200078e00ff */
[C---:B------:R-:W-:Y:S01]  /*0b40*/  FSETP.GEU.AND P2, PT, |R7|.reuse, 1.469367938527859385e-39, PT ;  /* 0x001000000700780b */ /* 0x040fe20003f4e200 */
[----:B------:R-:W-:Y:S01]  /*0b50*/  IMAD.MOV.U32 R23, RZ, RZ, 0x1ca00000 ;  /* 0x1ca00000ff177424 */ /* 0x000fe200078e00ff */
[----:B------:R-:W-:Y:S01]  /*0b60*/  LOP3.LUT R15, R7, 0x7ff00000, RZ, 0xc0, !PT ;  /* 0x7ff00000070f7812 */ /* 0x000fe200078ec0ff */
[----:B------:R-:W-:Y:S04]  /*0b70*/  BSSY.RECONVERGENT B1, `(.L_x_58) ;  /* 0x0000050000017945 */ /* 0x000fe80003800200 */
[----:B------:R-:W-:Y:S01]  /*0b80*/  IMAD.MOV.U32 R22, RZ, RZ, R15 ;  /* 0x000000ffff167224 */ /* 0x000fe200078e000f */
[----:B0-----:R-:W-:-:S02]  /*0b90*/  FSETP.GEU.AND P0, PT, |R11|, 1.469367938527859385e-39, PT ;  /* 0x001000000b00780b */ /* 0x001fc40003f0e200 */
[C---:B------:R-:W-:Y:S02]  /*0ba0*/  LOP3.LUT R8, R11.reuse, 0x800fffff, RZ, 0xc0, !PT ;  /* 0x800fffff0b087812 */ /* 0x040fe400078ec0ff */
[----:B------:R-:W-:Y:S02]  /*0bb0*/  LOP3.LUT R4, R11, 0x7ff00000, RZ, 0xc0, !PT ;  /* 0x7ff000000b047812 */ /* 0x000fe400078ec0ff */
[----:B------:R-:W-:Y:S02]  /*0bc0*/  LOP3.LUT R9, R8, 0x3ff00000, RZ, 0xfc, !PT ;  /* 0x3ff0000008097812 */ /* 0x000fe400078efcff */
[----:B------:R-:W-:Y:S02]  /*0bd0*/  MOV R8, R10 ;  /* 0x0000000a00087202 */ /* 0x000fe40000000f00 */
[-C--:B------:R-:W-:Y:S02]  /*0be0*/  ISETP.GE.U32.AND P1, PT, R15, R4.reuse, PT ;  /* 0x000000040f00720c */ /* 0x080fe40003f26070 */
[----:B------:R-:W-:Y:S01]  /*0bf0*/  MOV R25, R4 ;  /* 0x0000000400197202 */ /* 0x000fe20000000f00 */
[----:B------:R-:W0:Y:S01]  /*0c00*/  @!P0 LDC.64 R12, c[0x0][0x3a8] ;  /* 0x0000ea00ff0c8b82 */ /* 0x000e220000000a00 */
[----:B------:R-:W-:-:S04]  /*0c10*/  SEL R23, R23, 0x63400000, !P1 ;  /* 0x6340000017177807 */ /* 0x000fc80004800000 */
[----:B------:R-:W-:-:S04]  /*0c20*/  @!P2 LOP3.LUT R20, R23, 0x80000000, R7, 0xf8, !PT ;  /* 0x800000001714a812 */ /* 0x000fc800078ef807 */
[----:B------:R-:W-:Y:S01]  /*0c30*/  @!P2 LOP3.LUT R21, R20, 0x100000, RZ, 0xfc, !PT ;  /* 0x001000001415a812 */ /* 0x000fe200078efcff */
[----:B------:R-:W-:Y:S01]  /*0c40*/  @!P2 IMAD.MOV.U32 R20, RZ, RZ, RZ ;  /* 0x000000ffff14a224 */ /* 0x000fe200078e00ff */
[----:B0-----:R-:W-:-:S06]  /*0c50*/  @!P0 DMUL R8, R12, 8.98846567431157953865e+307 ;  /* 0x7fe000000c088828 */ /* 0x001fcc0000000000 */
[----:B------:R-:W0:Y:S04]  /*0c60*/  MUFU.RCP64H R17, R9 ;  /* 0x0000000900117308 */ /* 0x000e280000001800 */
[----:B------:R-:W-:-:S05]  /*0c70*/  @!P0 LOP3.LUT R25, R9, 0x7ff00000, RZ, 0xc0, !PT ;  /* 0x7ff0000009198812 */ /* 0x000fca00078ec0ff */
[----:B------:R-:W-:Y:S01]  /*0c80*/  VIADD R24, R25, 0xffffffff ;  /* 0xffffffff19187836 */ /* 0x000fe20000000000 */
[----:B0-----:R-:W-:-:S08]  /*0c90*/  DFMA R12, R16, -R8, 1 ;  /* 0x3ff00000100c742b */ /* 0x001fd00000000808 */
[----:B------:R-:W-:-:S08]  /*0ca0*/  DFMA R12, R12, R12, R12 ;  /* 0x0000000c0c0c722b */ /* 0x000fd0000000000c */
[----:B------:R-:W-:Y:S01]  /*0cb0*/  DFMA R16, R16, R12, R16 ;  /* 0x0000000c1010722b */ /* 0x000fe20000000010 */
[----:B------:R-:W-:Y:S02]  /*0cc0*/  LOP3.LUT R13, R23, 0x800fffff, R7, 0xf8, !PT ;  /* 0x800fffff170d7812 */ /* 0x000fe400078ef807 */
[----:B------:R-:W-:-:S05]  /*0cd0*/  MOV R12, R6 ;  /* 0x00000006000c7202 */ /* 0x000fca0000000f00 */
[----:B------:R-:W-:Y:S02]  /*0ce0*/  DFMA R18, R16, -R8, 1 ;  /* 0x3ff000001012742b */ /* 0x000fe40000000808 */
[----:B------:R-:W-:-:S06]  /*0cf0*/  @!P2 DFMA R12, R12, 2, -R20 ;  /* 0x400000000c0ca82b */ /* 0x000fcc0000000814 */
[----:B------:R-:W-:-:S04]  /*0d00*/  DFMA R16, R16, R18, R16 ;  /* 0x000000121010722b */ /* 0x000fc80000000010 */
[----:B------:R-:W-:-:S04]  /*0d10*/  @!P2 LOP3.LUT R22, R13, 0x7ff00000, RZ, 0xc0, !PT ;  /* 0x7ff000000d16a812 */ /* 0x000fc800078ec0ff */
[----:B------:R-:W-:Y:S01]  /*0d20*/  DMUL R18, R16, R12 ;  /* 0x0000000c10127228 */ /* 0x000fe20000000000 */
[----:B------:R-:W-:-:S05]  /*0d30*/  VIADD R14, R22, 0xffffffff ;  /* 0xffffffff160e7836 */ /* 0x000fca0000000000 */
[----:B------:R-:W-:Y:S02]  /*0d40*/  ISETP.GT.U32.AND P0, PT, R14, 0x7feffffe, PT ;  /* 0x7feffffe0e00780c */ /* 0x000fe40003f04070 */
[----:B------:R-:W-:Y:S02]  /*0d50*/  DFMA R20, R18, -R8, R12 ;  /* 0x800000081214722b */ /* 0x000fe4000000000c */
[----:B------:R-:W-:-:S06]  /*0d60*/  ISETP.GT.U32.OR P0, PT, R24, 0x7feffffe, P0 ;  /* 0x7feffffe1800780c */ /* 0x000fcc0000704470 */
[----:B------:R-:W-:-:S07]  /*0d70*/  DFMA R20, R16, R20, R18 ;  /* 0x000000141014722b */ /* 0x000fce0000000012 */
[----:B------:R-:W-:Y:S05]  /*0d80*/  @P0 BRA `(.L_x_59) ;  /* 0x0000000000600947 */ /* 0x000fea0003800000 */
[----:B------:R-:W-:Y:S01]  /*0d90*/  VIADDMNMX R4, R15, -R4, 0xb9600000, !PT ;  /* 0xb96000000f047446 */ /* 0x000fe20007800904 */
[----:B------:R-:W-:-:S03]  /*0da0*/  IMAD.MOV.U32 R6, RZ, RZ, RZ ;  /* 0x000000ffff067224 */ /* 0x000fc600078e00ff */
[----:B------:R-:W-:-:S04]  /*0db0*/  VIMNMX R4, PT, PT, R4, 0x46a00000, PT ;  /* 0x46a0000004047848 */ /* 0x000fc80003fe0100 */
[----:B------:R-:W-:-:S05]  /*0dc0*/  IADD3 R4, PT, PT, -R23, R4, RZ ;  /* 0x0000000417047210 */ /* 0x000fca0007ffe1ff */
        /* <DEDUP_REMOVED lines=20> */
.L_x_59:
[----:B------:R-:W-:-:S14]  /*0f10*/  DSETP.NAN.AND P0, PT, R6, R6, PT ;  /* 0x000000060600722a */ /* 0x000fdc0003f08000 */
[----:B------:R-:W-:Y:S05]  /*0f20*/  @P0 BRA `(.L_x_61) ;  /* 0x0000000000480947 */ /* 0x000fea0003800000 */
[----:B------:R-:W0:Y:S02]  /*0f30*/  LDC.64 R8, c[0x0][0x3a8] ;  /* 0x0000ea00ff087b82 */ /* 0x000e240000000a00 */
[----:B0-----:R-:W-:-:S14]  /*0f40*/  DSETP.NAN.AND P0, PT, R8, R8, PT ;  /* 0x000000080800722a */ /* 0x001fdc0003f08000 */
[----:B------:R-:W-:Y:S05]  /*0f50*/  @P0 BRA `(.L_x_62) ;  /* 0x0000000000300947 */ /* 0x000fea0003800000 */
[----:B------:R-:W-:Y:S01]  /*0f60*/  ISETP.NE.AND P0, PT, R22, R25, PT ;  /* 0x000000191600720c */ /* 0x000fe20003f05270 */
[----:B------:R-:W-:Y:S01]  /*0f70*/  IMAD.MOV.U32 R15, RZ, RZ, -0x80000 ;  /* 0xfff80000ff0f7424 */ /* 0x000fe200078e00ff */
[----:B------:R-:W-:-:S11]  /*0f80*/  MOV R14, 0x0 ;  /* 0x00000000000e7802 */ /* 0x000fd60000000f00 */
[----:B------:R-:W-:Y:S05]  /*0f90*/  @!P0 BRA `(.L_x_60) ;  /* 0x0000000000348947 */ /* 0x000fea0003800000 */
[----:B------:R-:W-:Y:S02]  /*0fa0*/  ISETP.NE.AND P0, PT, R22, 0x7ff00000, PT ;  /* 0x7ff000001600780c */ /* 0x000fe40003f05270 */
[----:B------:R-:W-:Y:S02]  /*0fb0*/  LOP3.LUT R15, R7, 0x80000000, R11, 0x48, !PT ;  /* 0x80000000070f7812 */ /* 0x000fe400078e480b */
[----:B------:R-:W-:-:S13]  /*0fc0*/  ISETP.EQ.OR P0, PT, R25, RZ, !P0 ;  /* 0x000000ff1900720c */ /* 0x000fda0004702670 */
[----:B------:R-:W-:Y:S01]  /*0fd0*/  @P0 LOP3.LUT R4, R15, 0x7ff00000, RZ, 0xfc, !PT ;  /* 0x7ff000000f040812 */ /* 0x000fe200078efcff */
[----:B------:R-:W-:Y:S01]  /*0fe0*/  @!P0 IMAD.MOV.U32 R14, RZ, RZ, RZ ;  /* 0x000000ffff0e8224 */ /* 0x000fe200078e00ff */
[----:B------:R-:W-:-:S03]  /*0ff0*/  @P0 MOV R14, RZ ;  /* 0x000000ff000e0202 */ /* 0x000fc60000000f00 */
[----:B------:R-:W-:Y:S01]  /*1000*/  @P0 IMAD.MOV.U32 R15, RZ, RZ, R4 ;  /* 0x000000ffff0f0224 */ /* 0x000fe200078e0004 */
[----:B------:R-:W-:Y:S06]  /*1010*/  BRA `(.L_x_60) ;  /* 0x0000000000147947 */ /* 0x000fec0003800000 */
.L_x_62:
[----:B------:R-:W-:Y:S01]  /*1020*/  LOP3.LUT R15, R11, 0x80000, RZ, 0xfc, !PT ;  /* 0x000800000b0f7812 */ /* 0x000fe200078efcff */
[----:B------:R-:W-:Y:S01]  /*1030*/  IMAD.MOV.U32 R14, RZ, RZ, R10 ;  /* 0x000000ffff0e7224 */ /* 0x000fe200078e000a */
[----:B------:R-:W-:Y:S06]  /*1040*/  BRA `(.L_x_60) ;  /* 0x0000000000087947 */ /* 0x000fec0003800000 */
.L_x_61:
[----:B------:R-:W-:Y:S02]  /*1050*/  LOP3.LUT R15, R7, 0x80000, RZ, 0xfc, !PT ;  /* 0x00080000070f7812 */ /* 0x000fe400078efcff */
[----:B------:R-:W-:-:S07]  /*1060*/  MOV R14, R6 ;  /* 0x00000006000e7202 */ /* 0x000fce0000000f00 */
.L_x_60:
[----:B------:R-:W-:Y:S05]  /*1070*/  BSYNC.RECONVERGENT B1 ;  /* 0x0000000000017941 */ /* 0x000fea0003800200 */
.L_x_58:
[----:B------:R-:W-:Y:S02]  /*1080*/  HFMA2 R7, -RZ, RZ, 0, 0 ;  /* 0x00000000ff077431 */ /* 0x000fe400000001ff */
[----:B------:R-:W-:-:S04]  /*1090*/  IMAD.MOV.U32 R6, RZ, RZ, R0 ;  /* 0x000000ffff067224 */ /* 0x000fc800078e0000 */
[----:B------:R-:W-:Y:S05]  /*10a0*/  RET.REL.NODEC R6 `(_Z15produto_internoPdS_S_iiid) ;  /* 0xffffffec06d47950 */ /* 0x000fea0003c3ffff */
.L_x_63:
        /* <DEDUP_REMOVED lines=13> */
.L_x_73:


//--------------------- .text._Z8transporPdS_iii  --------------------------
	.section	.text._Z8transporPdS_iii,"ax",@progbits
	.align	128
        .global         _Z8transporPdS_iii
        .type           _Z8transporPdS_iii,@function
        .size           _Z8transporPdS_iii,(.L_x_79 - _Z8transporPdS_iii)
        .other          _Z8transporPdS_iii,@"STO_CUDA_ENTRY STV_DEFAULT"
_Z8transporPdS_iii:
.text._Z8transporPdS_iii:
        /* <DEDUP_REMOVED lines=20> */
[----:B------:R-:W1:Y:S01]  /*0140*/  LDCU.64 UR4, c[0x0][0x358] ;  /* 0x00006b00ff0477ac */ /* 0x000e620008000a00 */
[----:B------:R-:W-:-:S04]  /*0150*/  IMAD R4, R0, UR8, R7 ;  /* 0x0000000800047c24 */ /* 0x000fc8000f8e0207 */
        /* <DEDUP_REMOVED lines=9> */
.L_x_64:
        /* <DEDUP_REMOVED lines=9> */
.L_x_79:


//--------------------- .text._Z15projecao_linearPdS_S_iiii --------------------------
	.section	.text._Z15projecao_linearPdS_S_iiii,"ax",@progbits
	.align	128
        .global         _Z15projecao_linearPdS_S_iiii
        .type           _Z15projecao_linearPdS_S_iiii,@function
        .size           _Z15projecao_linearPdS_S_iiii,(.L_x_80 - _Z15projecao_linearPdS_S_iiii)
        .other          _Z15projecao_linearPdS_S_iiii,@"STO_CUDA_ENTRY STV_DEFAULT"
_Z15projecao_linearPdS_S_iiii:
.text._Z15projecao_linearPdS_S_iiii:
        /* <DEDUP_REMOVED lines=19> */
[----:B------:R-:W0:Y:S01]  /*0130*/  LDCU UR7, c[0x0][0x3a0] ;  /* 0x00007400ff0777ac */ /* 0x000e220008000800 */
[----:B------:R-:W-:Y:S01]  /*0140*/  CS2R R22, SRZ ;  /* 0x0000000000167805 */ /* 0x000fe2000001ff00 */
[----:B------:R-:W1:Y:S01]  /*0150*/  LDCU.64 UR12, c[0x0][0x358] ;  /* 0x00006b00ff0c77ac */ /* 0x000e620008000a00 */
[----:B0-----:R-:W-:-:S09]  /*0160*/  UISETP.GE.AND UP0, UPT, UR7, 0x1, UPT ;  /* 0x000000010700788c */ /* 0x001fd2000bf06270 */
[----:B-1----:R-:W-:Y:S05]  /*0170*/  BRA.U !UP0, `(.L_x_65) ;  /* 0x0000000908a87547 */ /* 0x002fea000b800000 */
[----:B------:R-:W-:Y:S01]  /*0180*/  UISETP.GE.U32.AND UP1, UPT, UR7, 0x10, UPT ;  /* 0x000000100700788c */ /* 0x000fe2000bf26070 */
[----:B------:R-:W-:Y:S01]  /*0190*/  IMAD R5, R3, UR15, R2 ;  /* 0x0000000f03057c24 */ /* 0x000fe2000f8e0202 */
[----:B------:R-:W-:Y:S02]  /*01a0*/  ULOP3.LUT UR10, UR7, 0xf, URZ, 0xc0, !UPT ;  /* 0x0000000f070a7892 */ /* 0x000fe4000f8ec0ff */
[----:B------:R-:W-:Y:S01]  /*01b0*/  IMAD R4, R0, UR7, RZ ;  /* 0x0000000700047c24 */ /* 0x000fe2000f8e02ff */
[----:B------:R-:W-:Y:S01]  /*01c0*/  CS2R R22, SRZ ;  /* 0x0000000000167805 */ /* 0x000fe2000001ff00 */
[----:B------:R-:W-:Y:S01]  /*01d0*/  IMAD R5, R5, UR7, RZ ;  /* 0x0000000705057c24 */ /* 0x000fe2000f8e02ff */
[----:B------:R-:W-:Y:S01]  /*01e0*/  UISETP.NE.AND UP0, UPT, UR10, URZ, UPT ;  /* 0x000000ff0a00728c */ /* 0x000fe2000bf05270 */
[----:B------:R-:W-:Y:S01]  /*01f0*/  UMOV UR4, URZ ;  /* 0x000000ff00047c82 */ /* 0x000fe20008000000 */
[----:B------:R-:W-:Y:S09]  /*0200*/  BRA.U !UP1, `(.L_x_66) ;  /* 0x0000000509187547 */ /* 0x000ff2000b800000 */
[----:B------:R-:W0:Y:S01]  /*0210*/  LDC.64 R6, c[0x0][0x388] ;  /* 0x0000e200ff067b82 */ /* 0x000e220000000a00 */
[----:B------:R-:W1:Y:S01]  /*0220*/  LDCU.64 UR8, c[0x0][0x380] ;  /* 0x00007000ff0877ac */ /* 0x000e620008000a00 */
[----:B------:R-:W-:Y:S01]  /*0230*/  IMAD.MOV.U32 R28, RZ, RZ, R5 ;  /* 0x000000ffff1c7224 */ /* 0x000fe200078e0005 */
[----:B------:R-:W-:Y:S01]  /*0240*/  CS2R R22, SRZ ;  /* 0x0000000000167805 */ /* 0x000fe2000001ff00 */
[----:B------:R-:W-:Y:S02]  /*0250*/  ULOP3.LUT UR4, UR7, 0x7ffffff0, URZ, 0xc0, !UPT ;  /* 0x7ffffff007047892 */ /* 0x000fe4000f8ec0ff */
[----:B-1----:R-:W-:Y:S02]  /*0260*/  UIADD3 UR5, UP1, UPT, UR8, 0x40, URZ ;  /* 0x0000004008057890 */ /* 0x002fe4000ff3e0ff */
[----:B------:R-:W-:Y:S02]  /*0270*/  UIADD3 UR8, UPT, UPT, -UR4, URZ, URZ ;  /* 0x000000ff04087290 */ /* 0x000fe4000fffe1ff */
[----:B------:R-:W-:Y:S01]  /*0280*/  UIADD3.X UR6, UPT, UPT, URZ, UR9, URZ, UP1, !UPT ;  /* 0x00000009ff067290 */ /* 0x000fe20008ffe4ff */
[----:B0-----:R-:W-:-:S03]  /*0290*/  IMAD.WIDE.U32 R6, R4, 0x8, R6 ;  /* 0x0000000804067825 */ /* 0x001fc600078e0006 */
[----:B------:R-:W-:-:S04]  /*02a0*/  IADD3 R10, P0, PT, R6, 0x40, RZ ;  /* 0x00000040060a7810 */ /* 0x000fc80007f1e0ff */
[----:B------:R-:W-:-:S09]  /*02b0*/  IADD3.X R11, PT, PT, RZ, R7, RZ, P0, !PT ;  /* 0x00000007ff0b7210 */ /* 0x000fd200007fe4ff */
.L_x_67:
[----:B------:R-:W-:Y:S01]  /*02c0*/  MOV R26, UR5 ;  /* 0x00000005001a7c02 */ /* 0x000fe20008000f00 */
[----:B------:R-:W-:Y:S01]  /*02d0*/  IMAD.U32 R27, RZ, RZ, UR6 ;  /* 0x00000006ff1b7e24 */ /* 0x000fe2000f8e00ff */
[----:B------:R-:W-:Y:S01]  /*02e0*/  MOV R6, R10 ;  /* 0x0000000a00067202 */ /* 0x000fe20000000f00 */
[----:B------:R-:W-:Y:S02]  /*02f0*/  IMAD.MOV.U32 R7, RZ, RZ, R11 ;  /* 0x000000ffff077224 */ /* 0x000fe400078e000b */
[----:B------:R-:W-:-:S03]  /*0300*/  IMAD.WIDE R26, R28, 0x8, R26 ;  /* 0x000000081c1a7825 */ /* 0x000fc600078e021a */
[----:B------:R-:W2:Y:S04]  /*0310*/  LDG.E.64 R16, desc[UR12][R6.64+-0x40] ;  /* 0xffffc00c06107981 */ /* 0x000ea8000c1e1b00 */
[----:B------:R-:W2:Y:S04]  /*0320*/  LDG.E.64 R8, desc[UR12][R26.64+-0x40] ;  /* 0xffffc00c1a087981 */ /* 0x000ea8000c1e1b00 */
[----:B------:R-:W3:Y:S04]  /*0330*/  LDG.E.64 R14, desc[UR12][R6.64+-0x38] ;  /* 0xffffc80c060e7981 */ /* 0x000ee8000c1e1b00 */
[----:B------:R-:W3:Y:S04]  /*0340*/  LDG.E.64 R12, desc[UR12][R26.64+-0x38] ;  /* 0xffffc80c1a0c7981 */ /* 0x000ee8000c1e1b00 */
[----:B------:R-:W4:Y:S04]  /*0350*/  LDG.E.64 R20, desc[UR12][R6.64+-0x30] ;  /* 0xffffd00c06147981 */ /* 0x000f28000c1e1b00 */
[----:B------:R-:W4:Y:S04]  /*0360*/  LDG.E.64 R10, desc[UR12][R26.64+-0x30] ;  /* 0xffffd00c1a0a7981 */ /* 0x000f28000c1e1b00 */
[----:B------:R-:W5:Y:S04]  /*0370*/  LDG.E.64 R18, desc[UR12][R6.64+-0x28] ;  /* 0xffffd80c06127981 */ /* 0x000f68000c1e1b00 */
[----:B------:R-:W5:Y:S01]  /*0380*/  LDG.E.64 R24, desc[UR12][R6.64+0x38] ;  /* 0x0000380c06187981 */ /* 0x000f62000c1e1b00 */
[----:B--2---:R-:W-:-:S03]  /*0390*/  DFMA R16, R8, R16, R22 ;  /* 0x000000100810722b */ /* 0x004fc60000000016 */
[----:B------:R-:W5:Y:S04]  /*03a0*/  LDG.E.64 R8, desc[UR12][R26.64+-0x28] ;  /* 0xffffd80c1a087981 */ /* 0x000f68000c1e1b00 */
[----:B------:R-:W2:Y:S01]  /*03b0*/  LDG.E.64 R22, desc[UR12][R26.64+0x38] ;  /* 0x0000380c1a167981 */ /* 0x000ea2000c1e1b00 */
[----:B---3--:R-:W-:-:S03]  /*03c0*/  DFMA R14, R12, R14, R16 ;  /* 0x0000000e0c0e722b */ /* 0x008fc60000000010 */
[----:B------:R-:W3:Y:S04]  /*03d0*/  LDG.E.64 R16, desc[UR12][R6.64+-0x20] ;  /* 0xffffe00c06107981 */ /* 0x000ee8000c1e1b00 */
[----:B------:R-:W3:Y:S01]  /*03e0*/  LDG.E.64 R12, desc[UR12][R26.64+-0x20] ;  /* 0xffffe00c1a0c7981 */ /* 0x000ee2000c1e1b00 */
[----:B----4-:R-:W-:-:S03]  /*03f0*/  DFMA R20, R10, R20, R14 ;  /* 0x000000140a14722b */ /* 0x010fc6000000000e */
[----:B------:R-:W4:Y:S04]  /*0400*/  LDG.E.64 R14, desc[UR12][R6.64+-0x18] ;  /* 0xffffe80c060e7981 */ /* 0x000f28000c1e1b00 */
[----:B------:R-:W4:Y:S01]  /*0410*/  LDG.E.64 R10, desc[UR12][R26.64+-0x18] ;  /* 0xffffe80c1a0a7981 */ /* 0x000f22000c1e1b00 */
[----:B-----5:R-:W-:-:S03]  /*0420*/  DFMA R18, R8, R18, R20 ;  /* 0x000000120812722b */ /* 0x020fc60000000014 */
[----:B------:R-:W5:Y:S04]  /*0430*/  LDG.E.64 R20, desc[UR12][R6.64+-0x10] ;  /* 0xfffff00c06147981 */ /* 0x000f68000c1e1b00 */
[----:B------:R-:W5:Y:S01]  /*0440*/  LDG.E.64 R8, desc[UR12][R26.64+-0x10] ;  /* 0xfffff00c1a087981 */ /* 0x000f62000c1e1b00 */
        /* <DEDUP_REMOVED lines=24> */
[----:B------:R-:W-:-:S04]  /*05d0*/  UIADD3 UR8, UPT, UPT, UR8, 0x10, URZ ;  /* 0x0000001008087890 */ /* 0x000fc8000fffe0ff */
[----:B------:R-:W-:Y:S01]  /*05e0*/  UISETP.NE.AND UP1, UPT, UR8, URZ, UPT ;  /* 0x000000ff0800728c */ /* 0x000fe2000bf25270 */
[----:B------:R-:W-:Y:S01]  /*05f0*/  VIADD R28, R28, 0x10 ;  /* 0x000000101c1c7836 */ /* 0x000fe20000000000 */
[----:B-----5:R-:W-:-:S08]  /*0600*/  DFMA R8, R10, R8, R16 ;  /* 0x000000080a08722b */ /* 0x020fd00000000010 */
[----:B---3--:R-:W-:Y:S01]  /*0610*/  DFMA R8, R14, R12, R8 ;  /* 0x0000000c0e08722b */ /* 0x008fe20000000008 */
[----:B------:R-:W-:-:S07]  /*0620*/  IADD3 R10, P0, PT, R6, 0x80, RZ ;  /* 0x00000080060a7810 */ /* 0x000fce0007f1e0ff */
[----:B----4-:R-:W-:Y:S01]  /*0630*/  DFMA R8, R20, R18, R8 ;  /* 0x000000121408722b */ /* 0x010fe20000000008 */
[----:B------:R-:W-:-:S07]  /*0640*/  IADD3.X R11, PT, PT, RZ, R7, RZ, P0, !PT ;  /* 0x00000007ff0b7210 */ /* 0x000fce00007fe4ff */
[----:B--2---:R-:W-:Y:S01]  /*0650*/  DFMA R22, R22, R24, R8 ;  /* 0x000000181616722b */ /* 0x004fe20000000008 */
[----:B------:R-:W-:Y:S10]  /*0660*/  BRA.U UP1, `(.L_x_67) ;  /* 0xfffffffd01147547 */ /* 0x000ff4000b83ffff */
.L_x_66:
[----:B------:R-:W-:Y:S05]  /*0670*/  BRA.U !UP0, `(.L_x_65) ;  /* 0x0000000508687547 */ /* 0x000fea000b800000 */
[----:B------:R-:W-:Y:S02]  /*0680*/  UISETP.GE.U32.AND UP0, UPT, UR10, 0x8, UPT ;  /* 0x000000080a00788c */ /* 0x000fe4000bf06070 */
[----:B------:R-:W-:-:S04]  /*0690*/  ULOP3.LUT UR6, UR7, 0x7, URZ, 0xc0, !UPT ;  /* 0x0000000707067892 */ /* 0x000fc8000f8ec0ff */
[----:B------:R-:W-:-:S03]  /*06a0*/  UISETP.NE.AND UP1, UPT, UR6, URZ, UPT ;  /* 0x000000ff0600728c */ /* 0x000fc6000bf25270 */
[----:B------:R-:W-:Y:S08]  /*06b0*/  BRA.U !UP0, `(.L_x_68) ;  /* 0x0000000108907547 */ /* 0x000ff0000b800000 */
[----:B------:R-:W0:Y:S01]  /*06c0*/  LDC.64 R12, c[0x0][0x388] ;  /* 0x0000e200ff0c7b82 */ /* 0x000e220000000a00 */
[----:B------:R-:W-:Y:S01]  /*06d0*/  IADD3 R7, PT, PT, R5, UR4, RZ ;  /* 0x0000000405077c10 */ /* 0x000fe2000fffe0ff */
[----:B------:R-:W-:Y:S01]  /*06e0*/  VIADD R11, R4, UR4 ;  /* 0x00000004040b7c36 */ /* 0x000fe20008000000 */
[----:B------:R-:W1:Y:S05]  /*06f0*/  LDCU.64 UR8, c[0x0][0x388] ;  /* 0x00007100ff0877ac */ /* 0x000e6a0008000a00 */
[----:B------:R-:W2:Y:S01]  /*0700*/  LDC.64 R8, c[0x0][0x380] ;  /* 0x0000e000ff087b82 */ /* 0x000ea20000000a00 */
[----:B0-----:R-:W-:-:S06]  /*0710*/  IMAD.WIDE.U32 R12, R11, 0x8, R12 ;  /* 0x000000080b0c7825 */ /* 0x001fcc00078e000c */
[----:B------:R-:W3:Y:S01]  /*0720*/  LDG.E.64 R12, desc[UR12][R12.64] ;  /* 0x0000000c0c0c7981 */ /* 0x000ee2000c1e1b00 */
[----:B--2---:R-:W-:-:S05]  /*0730*/  IMAD.WIDE R8, R7, 0x8, R8 ;  /* 0x0000000807087825 */ /* 0x004fca00078e0208 */
[----:B------:R-:W3:Y:S01]  /*0740*/  LDG.E.64 R10, desc[UR12][R8.64] ;  /* 0x0000000c080a7981 */ /* 0x000ee2000c1e1b00 */
[----:B------:R-:W-:-:S03]  /*0750*/  IADD3 R7, P0, PT, R4, UR4, RZ ;  /* 0x0000000404077c10 */ /* 0x000fc6000ff1e0ff */
[----:B------:R-:W2:Y:S01]  /*0760*/  LDG.E.64 R18, desc[UR12][R8.64+0x10] ;  /* 0x0000100c08127981 */ /* 0x000ea2000c1e1b00 */
[----:B------:R-:W-:Y:S02]  /*0770*/  IADD3.X R14, PT, PT, RZ, RZ, RZ, P0, !PT ;  /* 0x000000ffff0e7210 */ /* 0x000fe400007fe4ff */
[C---:B-1----:R-:W-:Y:S01]  /*0780*/  LEA R6, P0, R7.reuse, UR8, 0x3 ;  /* 0x0000000807067c11 */ /* 0x042fe2000f8018ff */
[----:B------:R-:W4:Y:S03]  /*0790*/  LDG.E.64 R24, desc[UR12][R8.64+0x38] ;  /* 0x0000380c08187981 */ /* 0x000f26000c1e1b00 */
[----:B------:R-:W-:Y:S02]  /*07a0*/  LEA.HI.X R7, R7, UR9, R14, 0x3, P0 ;  /* 0x0000000907077c11 */ /* 0x000fe400080f1c0e */
[----:B------:R-:W5:Y:S04]  /*07b0*/  LDG.E.64 R14, desc[UR12][R8.64+0x8] ;  /* 0x0000080c080e7981 */ /* 0x000f68000c1e1b00 */
[----:B------:R-:W5:Y:S04]  /*07c0*/  LDG.E.64 R16, desc[UR12][R6.64+0x8] ;  /* 0x0000080c06107981 */ /* 0x000f68000c1e1b00 */
[----:B------:R-:W2:Y:S04]  /*07d0*/  LDG.E.64 R20, desc[UR12][R6.64+0x10] ;  /* 0x0000100c06147981 */ /* 0x000ea8000c1e1b00 */
[----:B------:R-:W4:Y:S01]  /*07e0*/  LDG.E.64 R26, desc[UR12][R6.64+0x38] ;  /* 0x0000380c061a7981 */ /* 0x000f22000c1e1b00 */
[----:B---3--:R-:W-:-:S03]  /*07f0*/  DFMA R22, R10, R12, R22 ;  /* 0x0000000c0a16722b */ /* 0x008fc60000000016 */
[----:B------:R-:W3:Y:S04]  /*0800*/  LDG.E.64 R10, desc[UR12][R8.64+0x18] ;  /* 0x0000180c080a7981 */ /* 0x000ee8000c1e1b00 */
[----:B------:R-:W3:Y:S01]  /*0810*/  LDG.E.64 R12, desc[UR12][R6.64+0x18] ;  /* 0x0000180c060c7981 */ /* 0x000ee2000c1e1b00 */
[----:B-----5:R-:W-:-:S03]  /*0820*/  DFMA R22, R14, R16, R22 ;  /* 0x000000100e16722b */ /* 0x020fc60000000016 */
[----:B------:R-:W5:Y:S04]  /*0830*/  LDG.E.64 R14, desc[UR12][R8.64+0x20] ;  /* 0x0000200c080e7981 */ /* 0x000f68000c1e1b00 */
[----:B------:R-:W5:Y:S01]  /*0840*/  LDG.E.64 R16, desc[UR12][R6.64+0x20] ;  /* 0x0000200c06107981 */ /* 0x000f62000c1e1b00 */
[----:B--2---:R-:W-:-:S03]  /*0850*/  DFMA R22, R18, R20, R22 ;  /* 0x000000141216722b */ /* 0x004fc60000000016 */
[----:B------:R-:W2:Y:S04]  /*0860*/  LDG.E.64 R18, desc[UR12][R8.64+0x28] ;  /* 0x0000280c08127981 */ /* 0x000ea8000c1e1b00 */
[----:B------:R-:W2:Y:S01]  /*0870*/  LDG.E.64 R20, desc[UR12][R6.64+0x28] ;  /* 0x0000280c06147981 */ /* 0x000ea2000c1e1b00 */
[----:B---3--:R-:W-:-:S03]  /*0880*/  DFMA R10, R10, R12, R22 ;  /* 0x0000000c0a0a722b */ /* 0x008fc60000000016 */
[----:B------:R-:W3:Y:S04]  /*0890*/  LDG.E.64 R12, desc[UR12][R8.64+0x30] ;  /* 0x0000300c080c7981 */ /* 0x000ee8000c1e1b00 */
[----:B------:R-:W3:Y:S01]  /*08a0*/  LDG.E.64 R22, desc[UR12][R6.64+0x30] ;  /* 0x0000300c06167981 */ /* 0x000ee2000c1e1b00 */
[----:B-----5:R-:W-:-:S08]  /*08b0*/  DFMA R10, R14, R16, R10 ;  /* 0x000000100e0a722b */ /* 0x020fd0000000000a */
[----:B--2---:R-:W-:Y:S01]  /*08c0*/  DFMA R10, R18, R20, R10 ;  /* 0x00000014120a722b */ /* 0x004fe2000000000a */
[----:B------:R-:W-:-:S07]  /*08d0*/  UIADD3 UR4, UPT, UPT, UR4, 0x8, URZ ;  /* 0x0000000804047890 */ /* 0x000fce000fffe0ff */
[----:B---3--:R-:W-:-:S08]  /*08e0*/  DFMA R22, R12, R22, R10 ;  /* 0x000000160c16722b */ /* 0x008fd0000000000a */
[----:B----4-:R-:W-:-:S11]  /*08f0*/  DFMA R22, R24, R26, R22 ;  /* 0x0000001a1816722b */ /* 0x010fd60000000016 */
.L_x_68:
[----:B------:R-:W-:Y:S05]  /*0900*/  BRA.U !UP1, `(.L_x_65) ;  /* 0x0000000109c47547 */ /* 0x000fea000b800000 */
[----:B------:R-:W-:Y:S02]  /*0910*/  UISETP.GE.U32.AND UP0, UPT, UR6, 0x4, UPT ;  /* 0x000000040600788c */ /* 0x000fe4000bf06070 */
[----:B------:R-:W-:-:S04]  /*0920*/  ULOP3.LUT UR5, UR7, 0x3, URZ, 0xc0, !UPT ;  /* 0x0000000307057892 */ /* 0x000fc8000f8ec0ff */
[----:B------:R-:W-:-:S03]  /*0930*/  UISETP.NE.AND UP1, UPT, UR5, URZ, UPT ;  /* 0x000000ff0500728c */ /* 0x000fc6000bf25270 */
[----:B------:R-:W-:Y:S08]  /*0940*/  BRA.U !UP0, `(.L_x_69) ;  /* 0x0000000108607547 */ /* 0x000ff0000b800000 */
[----:B------:R-:W0:Y:S01]  /*0950*/  LDC.64 R6, c[0x0][0x388] ;  /* 0x0000e200ff067b82 */ /* 0x000e220000000a00 */
[----:B------:R-:W1:Y:S01]  /*0960*/  LDCU.64 UR6, c[0x0][0x388] ;  /* 0x00007100ff0677ac */ /* 0x000e620008000a00 */
[C---:B------:R-:W-:Y:S01]  /*0970*/  IADD3 R11, PT, PT, R4.reuse, UR4, RZ ;  /* 0x00000004040b7c10 */ /* 0x040fe2000fffe0ff */
[----:B------:R-:W-:Y:S01]  /*0980*/  VIADD R9, R5, UR4 ;  /* 0x0000000405097c36 */ /* 0x000fe20008000000 */
[----:B------:R-:W-:-:S04]  /*0990*/  IADD3 R12, P0, PT, R4, UR4, RZ ;  /* 0x00000004040c7c10 */ /* 0x000fc8000ff1e0ff */
[----:B------:R-:W2:Y:S01]  /*09a0*/  LDC.64 R24, c[0x0][0x380] ;  /* 0x0000e000ff187b82 */ /* 0x000ea20000000a00 */
[----:B0-----:R-:W-:-:S04]  /*09b0*/  IMAD.WIDE.U32 R10, R11, 0x8, R6 ;  /* 0x000000080b0a7825 */ /* 0x001fc800078e0006 */
[----:B------:R-:W-:Y:S01]  /*09c0*/  IMAD.X R7, RZ, RZ, RZ, P0 ;  /* 0x000000ffff077224 */ /* 0x000fe200000e06ff */
[C---:B-1----:R-:W-:Y:S01]  /*09d0*/  LEA R6, P0, R12.reuse, UR6, 0x3 ;  /* 0x000000060c067c11 */ /* 0x042fe2000f8018ff */
[----:B------:R-:W3:Y:S01]  /*09e0*/  LDG.E.64 R10, desc[UR12][R10.64] ;  /* 0x0000000c0a0a7981 */ /* 0x000ee2000c1e1b00 */
[----:B--2---:R-:W-:Y:S02]  /*09f0*/  IMAD.WIDE R24, R9, 0x8, R24 ;  /* 0x0000000809187825 */ /* 0x004fe400078e0218 */
[----:B------:R-:W-:-:S03]  /*0a00*/  LEA.HI.X R7, R12, UR7, R7, 0x3, P0 ;  /* 0x000000070c077c11 */ /* 0x000fc600080f1c07 */
[----:B------:R-:W3:Y:S04]  /*0a10*/  LDG.E.64 R8, desc[UR12][R24.64] ;  /* 0x0000000c18087981 */ /* 0x000ee8000c1e1b00 */
[----:B------:R-:W2:Y:S04]  /*0a20*/  LDG.E.64 R12, desc[UR12][R24.64+0x8] ;  /* 0x0000080c180c7981 */ /* 0x000ea8000c1e1b00 */
[----:B------:R-:W2:Y:S04]  /*0a30*/  LDG.E.64 R14, desc[UR12][R6.64+0x8] ;  /* 0x0000080c060e7981 */ /* 0x000ea8000c1e1b00 */
[----:B------:R-:W4:Y:S04]  /*0a40*/  LDG.E.64 R16, desc[UR12][R24.64+0x10] ;  /* 0x0000100c18107981 */ /* 0x000f28000c1e1b00 */
[----:B------:R-:W4:Y:S04]  /*0a50*/  LDG.E.64 R18, desc[UR12][R6.64+0x10] ;  /* 0x0000100c06127981 */ /* 0x000f28000c1e1b00 */
[----:B------:R-:W5:Y:S04]  /*0a60*/  LDG.E.64 R20, desc[UR12][R24.64+0x18] ;  /* 0x0000180c18147981 */ /* 0x000f68000c1e1b00 */
[----:B------:R-:W5:Y:S01]  /*0a70*/  LDG.E.64 R26, desc[UR12][R6.64+0x18] ;  /* 0x0000180c061a7981 */ /* 0x000f62000c1e1b00 */
[----:B------:R-:W-:Y:S01]  /*0a80*/  UIADD3 UR4, UPT, UPT, UR4, 0x4, URZ ;  /* 0x0000000404047890 */ /* 0x000fe2000fffe0ff */
[----:B---3--:R-:W-:-:S08]  /*0a90*/  DFMA R8, R8, R10, R22 ;  /* 0x0000000a0808722b */ /* 0x008fd00000000016 */
[----:B--2---:R-:W-:-:S08]  /*0aa0*/  DFMA R8, R12, R14, R8 ;  /* 0x0000000e0c08722b */ /* 0x004fd00000000008 */
[----:B----4-:R-:W-:-:S08]  /*0ab0*/  DFMA R8, R16, R18, R8 ;  /* 0x000000121008722b */ /* 0x010fd00000000008 */
[----:B-----5:R-:W-:-:S11]  /*0ac0*/  DFMA R22, R20, R26, R8 ;  /* 0x0000001a1416722b */ /* 0x020fd60000000008 */
.L_x_69:
[----:B------:R-:W-:Y:S05]  /*0ad0*/  BRA.U !UP1, `(.L_x_65) ;  /* 0x0000000109507547 */ /* 0x000fea000b800000 */
[----:B------:R-:W0:Y:S01]  /*0ae0*/  LDC.64 R8, c[0x0][0x388] ;  /* 0x0000e200ff087b82 */ /* 0x000e220000000a00 */
[----:B------:R-:W-:Y:S01]  /*0af0*/  IADD3 R11, PT, PT, R4, UR4, RZ ;  /* 0x00000004040b7c10 */ /* 0x000fe2000fffe0ff */
[----:B------:R-:W-:-:S06]  /*0b00*/  UIADD3 UR5, UPT, UPT, -UR5, URZ, URZ ;  /* 0x000000ff05057290 */ /* 0x000fcc000fffe1ff */
[----:B------:R-:W1:Y:S01]  /*0b10*/  LDC.64 R6, c[0x0][0x380] ;  /* 0x0000e000ff067b82 */ /* 0x000e620000000a00 */
[----:B0-----:R-:W-:-:S04]  /*0b20*/  IMAD.WIDE.U32 R8, R11, 0x8, R8 ;  /* 0x000000080b087825 */ /* 0x001fc800078e0008 */
[----:B------:R-:W-:Y:S01]  /*0b30*/  IMAD.MOV.U32 R10, RZ, RZ, R8 ;  /* 0x000000ffff0a7224 */ /* 0x000fe200078e0008 */
[----:B------:R-:W-:Y:S01]  /*0b40*/  MOV R13, R9 ;  /* 0x00000009000d7202 */ /* 0x000fe20000000f00 */
[----:B------:R-:W-:-:S07]  /*0b50*/  VIADD R11, R5, UR4 ;  /* 0x00000004050b7c36 */ /* 0x000fce0008000000 */
.L_x_70:
[----:B-1----:R-:W-:Y:S01]  /*0b60*/  IMAD.WIDE R4, R11, 0x8, R6 ;  /* 0x000000080b047825 */ /* 0x002fe200078e0206 */
[----:B------:R-:W-:-:S03]  /*0b70*/  MOV R8, R10 ;  /* 0x0000000a00087202 */ /* 0x000fc60000000f00 */
[----:B------:R-:W-:Y:S02]  /*0b80*/  IMAD.MOV.U32 R9, RZ, RZ, R13 ;  /* 0x000000ffff097224 */ /* 0x000fe400078e000d */
[----:B------:R-:W2:Y:S04]  /*0b90*/  LDG.E.64 R4, desc[UR12][R4.64] ;  /* 0x0000000c04047981 */ /* 0x000ea8000c1e1b00 */
[----:B------:R-:W2:Y:S01]  /*0ba0*/  LDG.E.64 R8, desc[UR12][R8.64] ;  /* 0x0000000c08087981 */ /* 0x000ea2000c1e1b00 */
[----:B------:R-:W-:Y:S01]  /*0bb0*/  UIADD3 UR5, UPT, UPT, UR5, 0x1, URZ ;  /* 0x0000000105057890 */ /* 0x000fe2000fffe0ff */
[----:B------:R-:W-:Y:S02]  /*0bc0*/  IADD3 R10, P0, PT, R10, 0x8, RZ ;  /* 0x000000080a0a7810 */ /* 0x000fe40007f1e0ff */
[----:B------:R-:W-:Y:S01]  /*0bd0*/  IADD3 R11, PT, PT, R11, 0x1, RZ ;  /* 0x000000010b0b7810 */ /* 0x000fe20007ffe0ff */
[----:B------:R-:W-:Y:S01]  /*0be0*/  UISETP.NE.AND UP0, UPT, UR5, URZ, UPT ;  /* 0x000000ff0500728c */ /* 0x000fe2000bf05270 */
[----:B------:R-:W-:Y:S01]  /*0bf0*/  IADD3.X R13, PT, PT, RZ, R13, RZ, P0, !PT ;  /* 0x0000000dff0d7210 */ /* 0x000fe200007fe4ff */
[----:B--2---:R-:W-:-:S07]  /*0c00*/  DFMA R22, R4, R8, R22 ;  /* 0x000000080416722b */ /* 0x004fce0000000016 */
[----:B------:R-:W-:Y:S05]  /*0c10*/  BRA.U UP0, `(.L_x_70) ;  /* 0xfffffffd00d07547 */ /* 0x000fea000b83ffff */
.L_x_65:
[----:B------:R-:W0:Y:S01]  /*0c20*/  LDC.64 R4, c[0x0][0x390] ;  /* 0x0000e400ff047b82 */ /* 0x000e220000000a00 */
[----:B------:R-:W-:-:S04]  /*0c30*/  IMAD R3, R3, UR14, R0 ;  /* 0x0000000e03037c24 */ /* 0x000fc8000f8e0200 */
[----:B------:R-:W-:-:S04]  /*0c40*/  IMAD R3, R3, UR15, R2 ;  /* 0x0000000f03037c24 */ /* 0x000fc8000f8e0202 */
[----:B0-----:R-:W-:-:S05]  /*0c50*/  IMAD.WIDE R2, R3, 0x8, R4 ;  /* 0x0000000803027825 */ /* 0x001fca00078e0204 */
[----:B------:R-:W-:Y:S01]  /*0c60*/  STG.E.64 desc[UR12][R2.64], R22 ;  /* 0x0000001602007986 */ /* 0x000fe2000c101b0c */
[----:B------:R-:W-:Y:S05]  /*0c70*/  EXIT ;  /* 0x000000000000794d */ /* 0x000fea0003800000 */
.L_x_71:
        /* <DEDUP_REMOVED lines=16> */
.L_x_80:


//--------------------- .nv.shared.reserved.0     --------------------------
	.section	.nv.shared.reserved.0,"aw",@nobits
	.weak		__nv_reservedSMEM_offset_0_alias
	.size		__nv_reservedSMEM_offset_0_alias, 0, 64
	.other		__nv_reservedSMEM_offset_0_alias,@"STO_CUDA_RESERVED_SHARED STV_DEFAULT"
__nv_reservedSMEM_offset_0_alias:
	.zero		0
	.zero		64


//--------------------- .nv.constant0._Z14projecao_finalPdS_S_ii --------------------------
	.section	.nv.constant0._Z14projecao_finalPdS_S_ii,"a",@progbits
	.sectionflags	@""
	.align	4
.nv.constant0._Z14projecao_finalPdS_S_ii:
	.zero		928


//--------------------- .nv.constant0._Z6concatPdS_iii --------------------------
	.section	.nv.constant0._Z6concatPdS_iii,"a",@progbits
	.sectionflags	@""
	.align	4
.nv.constant0._Z6concatPdS_iii:
	.zero		924


//--------------------- .nv.constant0._Z6matmulPdS_S_iii --------------------------
	.section	.nv.constant0._Z6matmulPdS_S_iii,"a",@progbits
	.sectionflags	@""
	.align	4
.nv.constant0._Z6matmulPdS_S_iii:
	.zero		932


//--------------------- .nv.constant0._Z7softmaxPdii --------------------------
	.section	.nv.constant0._Z7softmaxPdii,"a",@progbits
	.sectionflags	@""
	.align	4
.nv.constant0._Z7softmaxPdii:
	.zero		912


//--------------------- .nv.constant0._Z15produto_internoPdS_S_iiid --------------------------
	.section	.nv.constant0._Z15produto_internoPdS_S_iiid,"a",@progbits
	.sectionflags	@""
	.align	4
.nv.constant0._Z15produto_internoPdS_S_iiid:
	.zero		944


//--------------------- .nv.constant0._Z8transporPdS_iii --------------------------
	.section	.nv.constant0._Z8transporPdS_iii,"a",@progbits
	.sectionflags	@""
	.align	4
.nv.constant0._Z8transporPdS_iii:
	.zero		924


//--------------------- .nv.constant0._Z15projecao_linearPdS_S_iiii --------------------------
	.section	.nv.constant0._Z15projecao_linearPdS_S_iiii,"a",@progbits
	.sectionflags	@""
	.align	4
.nv.constant0._Z15projecao_linearPdS_S_iiii:
	.zero		936


//--------------------- SYMBOLS --------------------------

	.type		.nv.reservedSmem.offset0,@object
	.size		.nv.reservedSmem.offset0,0x4
